//
// Generated by NVIDIA NVVM Compiler
//
// Compiler Build ID: CL-36424714
// Cuda compilation tools, release 13.0, V13.0.88
// Based on NVVM 20.0.0
//

.version 9.0
.target sm_100
.address_size 64

	// .globl	_Z10gemm_tc_dbPK6__halfS1_PS_iiiff
.extern .shared .align 16 .b8 smemRaw[];

.visible .entry _Z10gemm_tc_dbPK6__halfS1_PS_iiiff(
	.param .u64 .ptr .align 1 _Z10gemm_tc_dbPK6__halfS1_PS_iiiff_param_0,
	.param .u64 .ptr .align 1 _Z10gemm_tc_dbPK6__halfS1_PS_iiiff_param_1,
	.param .u64 .ptr .align 1 _Z10gemm_tc_dbPK6__halfS1_PS_iiiff_param_2,
	.param .u32 _Z10gemm_tc_dbPK6__halfS1_PS_iiiff_param_3,
	.param .u32 _Z10gemm_tc_dbPK6__halfS1_PS_iiiff_param_4,
	.param .u32 _Z10gemm_tc_dbPK6__halfS1_PS_iiiff_param_5,
	.param .f32 _Z10gemm_tc_dbPK6__halfS1_PS_iiiff_param_6,
	.param .f32 _Z10gemm_tc_dbPK6__halfS1_PS_iiiff_param_7
)
{
	.local .align 8 .b8 	__local_depot0[40];
	.reg .b64 	%SP;
	.reg .b64 	%SPL;
	.reg .pred 	%p<77>;
	.reg .b16 	%rs<175>;
	.reg .b32 	%r<270>;
	.reg .b32 	%f<101>;
	.reg .b64 	%rd<98>;

	mov.u64 	%SPL, __local_depot0;
	ld.param.u64 	%rd14, [_Z10gemm_tc_dbPK6__halfS1_PS_iiiff_param_0];
	ld.param.u64 	%rd15, [_Z10gemm_tc_dbPK6__halfS1_PS_iiiff_param_1];
	ld.param.u64 	%rd16, [_Z10gemm_tc_dbPK6__halfS1_PS_iiiff_param_2];
	ld.param.u32 	%r85, [_Z10gemm_tc_dbPK6__halfS1_PS_iiiff_param_3];
	ld.param.u32 	%r86, [_Z10gemm_tc_dbPK6__halfS1_PS_iiiff_param_4];
	ld.param.u32 	%r87, [_Z10gemm_tc_dbPK6__halfS1_PS_iiiff_param_5];
	ld.param.f32 	%f25, [_Z10gemm_tc_dbPK6__halfS1_PS_iiiff_param_6];
	ld.param.f32 	%f26, [_Z10gemm_tc_dbPK6__halfS1_PS_iiiff_param_7];
	cvta.to.global.u64 	%rd1, %rd14;
	cvta.to.global.u64 	%rd2, %rd15;
	cvta.to.global.u64 	%rd3, %rd16;
	add.u64 	%rd4, %SPL, 0;
	mov.u32 	%r88, smemRaw;
	cvt.u64.u32 	%rd18, %r88;
	cvta.shared.u64 	%rd19, %rd18;
	st.local.u64 	[%rd4], %rd19;
	add.s64 	%rd20, %rd19, 2048;
	st.local.u64 	[%rd4+8], %rd20;
	add.s64 	%rd21, %rd19, 4096;
	st.local.u64 	[%rd4+16], %rd21;
	add.s64 	%rd22, %rd19, 6144;
	st.local.u64 	[%rd4+24], %rd22;
	add.s64 	%rd23, %rd19, 8192;
	st.local.u64 	[%rd4+32], %rd23;
	mov.u32 	%r265, %tid.x;
	mov.u32 	%r2, %ntid.x;
	mov.u32 	%r89, %ctaid.x;
	shl.b32 	%r3, %r89, 6;
	mov.u32 	%r90, %ctaid.y;
	shl.b32 	%r4, %r90, 6;
	setp.gt.u32 	%p1, %r265, 127;
	@%p1 bra 	$L__BB0_63;
	mov.u32 	%r253, %r265;
$L__BB0_2:
	shl.b32 	%r91, %r253, 3;
	and.b32  	%r6, %r91, 8;
	shr.u32 	%r7, %r253, 1;
	add.s32 	%r8, %r7, %r3;
	setp.ge.s32 	%p2, %r8, %r85;
	or.b32  	%r9, %r6, 7;
	setp.ge.s32 	%p3, %r9, %r87;
	or.pred  	%p4, %p2, %p3;
	@%p4 bra 	$L__BB0_4;
	mul.lo.s32 	%r110, %r8, %r87;
	cvt.s64.s32 	%rd31, %r110;
	cvt.u64.u32 	%rd32, %r6;
	add.s64 	%rd33, %rd31, %rd32;
	shl.b64 	%rd34, %rd33, 1;
	add.s64 	%rd30, %rd14, %rd34;
	shl.b32 	%r111, %r6, 1;
	shl.b32 	%r112, %r7, 5;
	or.b32  	%r113, %r112, %r111;
	add.s32 	%r109, %r88, %r113;
	// begin inline asm
	cp.async.ca.shared.global [%r109], [%rd30], 16; 

	// end inline asm
	bra.uni 	$L__BB0_31;
$L__BB0_4:
	setp.lt.s32 	%p5, %r8, %r85;
	@%p5 bra 	$L__BB0_6;
	mov.f32 	%f27, 0f00000000;
	// begin inline asm
	{  cvt.rn.f16.f32 %rs97, %f27;}

	// end inline asm
	shl.b32 	%r92, %r6, 1;
	shl.b32 	%r93, %r7, 5;
	or.b32  	%r94, %r93, %r92;
	add.s32 	%r96, %r88, %r94;
	mov.b32 	%r97, {%rs97, %rs97};
	st.shared.v4.b32 	[%r96], {%r97, %r97, %r97, %r97};
	bra.uni 	$L__BB0_31;
$L__BB0_6:
	mul.lo.s32 	%r10, %r8, %r87;
	setp.ge.s32 	%p6, %r6, %r87;
	@%p6 bra 	$L__BB0_8;
	add.s32 	%r98, %r6, %r10;
	mul.wide.s32 	%rd24, %r98, 2;
	add.s64 	%rd25, %rd1, %rd24;
	ld.global.u16 	%rs143, [%rd25];
	bra.uni 	$L__BB0_9;
$L__BB0_8:
	mov.f32 	%f28, 0f00000000;
	// begin inline asm
	{  cvt.rn.f16.f32 %rs143, %f28;}

	// end inline asm
$L__BB0_9:
	shl.b32 	%r99, %r6, 1;
	shl.b32 	%r100, %r7, 5;
	or.b32  	%r101, %r100, %r99;
	add.s32 	%r11, %r88, %r101;
	st.shared.u16 	[%r11], %rs143;
	add.s32 	%r103, %r6, 1;
	setp.lt.s32 	%p7, %r103, %r87;
	cvt.s64.s32 	%rd26, %r10;
	cvt.u64.u32 	%rd27, %r6;
	add.s64 	%rd28, %rd27, %rd26;
	shl.b64 	%rd29, %rd28, 1;
	add.s64 	%rd5, %rd1, %rd29;
	@%p7 bra 	$L__BB0_11;
	mov.f32 	%f29, 0f00000000;
	// begin inline asm
	{  cvt.rn.f16.f32 %rs144, %f29;}

	// end inline asm
	bra.uni 	$L__BB0_12;
$L__BB0_11:
	ld.global.u16 	%rs144, [%rd5+2];
$L__BB0_12:
	st.shared.u16 	[%r11+2], %rs144;
	add.s32 	%r104, %r6, 2;
	setp.lt.s32 	%p8, %r104, %r87;
	@%p8 bra 	$L__BB0_14;
	mov.f32 	%f30, 0f00000000;
	// begin inline asm
	{  cvt.rn.f16.f32 %rs145, %f30;}

	// end inline asm
	bra.uni 	$L__BB0_15;
$L__BB0_14:
	ld.global.u16 	%rs145, [%rd5+4];
$L__BB0_15:
	st.shared.u16 	[%r11+4], %rs145;
	add.s32 	%r105, %r6, 3;
	setp.lt.s32 	%p9, %r105, %r87;
	@%p9 bra 	$L__BB0_17;
	mov.f32 	%f31, 0f00000000;
	// begin inline asm
	{  cvt.rn.f16.f32 %rs146, %f31;}

	// end inline asm
	bra.uni 	$L__BB0_18;
$L__BB0_17:
	ld.global.u16 	%rs146, [%rd5+6];
$L__BB0_18:
	st.shared.u16 	[%r11+6], %rs146;
	add.s32 	%r106, %r6, 4;
	setp.lt.s32 	%p10, %r106, %r87;
	@%p10 bra 	$L__BB0_20;
	mov.f32 	%f32, 0f00000000;
	// begin inline asm
	{  cvt.rn.f16.f32 %rs147, %f32;}

	// end inline asm
	bra.uni 	$L__BB0_21;
$L__BB0_20:
	ld.global.u16 	%rs147, [%rd5+8];
$L__BB0_21:
	st.shared.u16 	[%r11+8], %rs147;
	add.s32 	%r107, %r6, 5;
	setp.lt.s32 	%p11, %r107, %r87;
	@%p11 bra 	$L__BB0_23;
	mov.f32 	%f33, 0f00000000;
	// begin inline asm
	{  cvt.rn.f16.f32 %rs148, %f33;}

	// end inline asm
	bra.uni 	$L__BB0_24;
$L__BB0_23:
	ld.global.u16 	%rs148, [%rd5+10];
$L__BB0_24:
	st.shared.u16 	[%r11+10], %rs148;
	add.s32 	%r108, %r6, 6;
	setp.lt.s32 	%p12, %r108, %r87;
	@%p12 bra 	$L__BB0_26;
	mov.f32 	%f34, 0f00000000;
	// begin inline asm
	{  cvt.rn.f16.f32 %rs149, %f34;}

	// end inline asm
	bra.uni 	$L__BB0_27;
$L__BB0_26:
	ld.global.u16 	%rs149, [%rd5+12];
$L__BB0_27:
	setp.lt.s32 	%p13, %r9, %r87;
	st.shared.u16 	[%r11+12], %rs149;
	@%p13 bra 	$L__BB0_29;
	mov.f32 	%f35, 0f00000000;
	// begin inline asm
	{  cvt.rn.f16.f32 %rs150, %f35;}

	// end inline asm
	bra.uni 	$L__BB0_30;
$L__BB0_29:
	ld.global.u16 	%rs150, [%rd5+14];
$L__BB0_30:
	st.shared.u16 	[%r11+14], %rs150;
$L__BB0_31:
	add.s32 	%r253, %r253, %r2;
	setp.lt.u32 	%p14, %r253, 128;
	@%p14 bra 	$L__BB0_2;
	mov.u32 	%r254, %r265;
$L__BB0_33:
	shl.b32 	%r115, %r254, 3;
	and.b32  	%r14, %r115, 56;
	shr.u32 	%r15, %r254, 3;
	add.s32 	%r116, %r14, %r4;
	setp.ge.s32 	%p15, %r15, %r87;
	add.s32 	%r17, %r116, 7;
	setp.ge.s32 	%p16, %r17, %r86;
	or.pred  	%p17, %p15, %p16;
	@%p17 bra 	$L__BB0_35;
	mul.lo.s32 	%r135, %r15, %r86;
	cvt.u64.u32 	%rd42, %r135;
	cvt.u64.u32 	%rd43, %r116;
	add.s64 	%rd44, %rd43, %rd42;
	shl.b64 	%rd45, %rd44, 1;
	add.s64 	%rd41, %rd15, %rd45;
	shl.b32 	%r136, %r14, 1;
	shl.b32 	%r137, %r15, 7;
	or.b32  	%r138, %r137, %r136;
	add.s32 	%r140, %r88, %r138;
	add.s32 	%r134, %r140, 4096;
	// begin inline asm
	cp.async.ca.shared.global [%r134], [%rd41], 16; 

	// end inline asm
	bra.uni 	$L__BB0_62;
$L__BB0_35:
	setp.lt.s32 	%p18, %r15, %r87;
	@%p18 bra 	$L__BB0_37;
	mov.f32 	%f36, 0f00000000;
	// begin inline asm
	{  cvt.rn.f16.f32 %rs106, %f36;}

	// end inline asm
	shl.b32 	%r117, %r14, 1;
	shl.b32 	%r118, %r15, 7;
	or.b32  	%r119, %r118, %r117;
	add.s32 	%r121, %r88, %r119;
	mov.b32 	%r122, {%rs106, %rs106};
	st.shared.v4.b32 	[%r121+4096], {%r122, %r122, %r122, %r122};
	bra.uni 	$L__BB0_62;
$L__BB0_37:
	mul.lo.s32 	%r18, %r15, %r86;
	shl.b32 	%r123, %r15, 6;
	or.b32  	%r19, %r14, %r123;
	setp.ge.s32 	%p19, %r116, %r86;
	@%p19 bra 	$L__BB0_39;
	add.s32 	%r124, %r116, %r18;
	mul.wide.u32 	%rd35, %r124, 2;
	add.s64 	%rd36, %rd2, %rd35;
	ld.global.u16 	%rs151, [%rd36];
	bra.uni 	$L__BB0_40;
$L__BB0_39:
	mov.f32 	%f37, 0f00000000;
	// begin inline asm
	{  cvt.rn.f16.f32 %rs151, %f37;}

	// end inline asm
$L__BB0_40:
	shl.b32 	%r125, %r19, 1;
	add.s32 	%r127, %r88, %r125;
	add.s32 	%r20, %r127, 4096;
	st.shared.u16 	[%r127+4096], %rs151;
	add.s32 	%r128, %r116, 1;
	setp.lt.s32 	%p20, %r128, %r86;
	cvt.u64.u32 	%rd37, %r18;
	cvt.u64.u32 	%rd38, %r116;
	add.s64 	%rd39, %rd38, %rd37;
	shl.b64 	%rd40, %rd39, 1;
	add.s64 	%rd6, %rd2, %rd40;
	@%p20 bra 	$L__BB0_42;
	mov.f32 	%f38, 0f00000000;
	// begin inline asm
	{  cvt.rn.f16.f32 %rs152, %f38;}

	// end inline asm
	bra.uni 	$L__BB0_43;
$L__BB0_42:
	ld.global.u16 	%rs152, [%rd6+2];
$L__BB0_43:
	st.shared.u16 	[%r20+2], %rs152;
	add.s32 	%r129, %r116, 2;
	setp.lt.s32 	%p21, %r129, %r86;
	@%p21 bra 	$L__BB0_45;
	mov.f32 	%f39, 0f00000000;
	// begin inline asm
	{  cvt.rn.f16.f32 %rs153, %f39;}

	// end inline asm
	bra.uni 	$L__BB0_46;
$L__BB0_45:
	ld.global.u16 	%rs153, [%rd6+4];
$L__BB0_46:
	st.shared.u16 	[%r20+4], %rs153;
	add.s32 	%r130, %r116, 3;
	setp.lt.s32 	%p22, %r130, %r86;
	@%p22 bra 	$L__BB0_48;
	mov.f32 	%f40, 0f00000000;
	// begin inline asm
	{  cvt.rn.f16.f32 %rs154, %f40;}

	// end inline asm
	bra.uni 	$L__BB0_49;
$L__BB0_48:
	ld.global.u16 	%rs154, [%rd6+6];
$L__BB0_49:
	st.shared.u16 	[%r20+6], %rs154;
	add.s32 	%r131, %r116, 4;
	setp.lt.s32 	%p23, %r131, %r86;
	@%p23 bra 	$L__BB0_51;
	mov.f32 	%f41, 0f00000000;
	// begin inline asm
	{  cvt.rn.f16.f32 %rs155, %f41;}

	// end inline asm
	bra.uni 	$L__BB0_52;
$L__BB0_51:
	ld.global.u16 	%rs155, [%rd6+8];
$L__BB0_52:
	st.shared.u16 	[%r20+8], %rs155;
	add.s32 	%r132, %r116, 5;
	setp.lt.s32 	%p24, %r132, %r86;
	@%p24 bra 	$L__BB0_54;
	mov.f32 	%f42, 0f00000000;
	// begin inline asm
	{  cvt.rn.f16.f32 %rs156, %f42;}

	// end inline asm
	bra.uni 	$L__BB0_55;
$L__BB0_54:
	ld.global.u16 	%rs156, [%rd6+10];
$L__BB0_55:
	st.shared.u16 	[%r20+10], %rs156;
	add.s32 	%r133, %r116, 6;
	setp.lt.s32 	%p25, %r133, %r86;
	@%p25 bra 	$L__BB0_57;
	mov.f32 	%f43, 0f00000000;
	// begin inline asm
	{  cvt.rn.f16.f32 %rs157, %f43;}

	// end inline asm
	bra.uni 	$L__BB0_58;
$L__BB0_57:
	ld.global.u16 	%rs157, [%rd6+12];
$L__BB0_58:
	setp.lt.s32 	%p26, %r17, %r86;
	st.shared.u16 	[%r20+12], %rs157;
	@%p26 bra 	$L__BB0_60;
	mov.f32 	%f44, 0f00000000;
	// begin inline asm
	{  cvt.rn.f16.f32 %rs158, %f44;}

	// end inline asm
	bra.uni 	$L__BB0_61;
$L__BB0_60:
	ld.global.u16 	%rs158, [%rd6+14];
$L__BB0_61:
	st.shared.u16 	[%r20+14], %rs158;
$L__BB0_62:
	add.s32 	%r254, %r254, %r2;
	setp.lt.u32 	%p27, %r254, 128;
	@%p27 bra 	$L__BB0_33;
$L__BB0_63:
	// begin inline asm
	cp.async.commit_group;

	// end inline asm
	// begin inline asm
	cp.async.wait_group 0; 

	// end inline asm
	bar.sync 	0;
	setp.lt.s32 	%p28, %r87, 1;
	mov.f32 	%f93, 0f00000000;
	mov.f32 	%f94, %f93;
	mov.f32 	%f95, %f93;
	mov.f32 	%f96, %f93;
	mov.f32 	%f97, %f93;
	mov.f32 	%f98, %f93;
	mov.f32 	%f99, %f93;
	mov.f32 	%f100, %f93;
	@%p28 bra 	$L__BB0_132;
	mov.b32 	%r262, 1;
	mov.b32 	%r255, 0;
	mov.f32 	%f93, 0f00000000;
	mov.u32 	%r261, %r255;
$L__BB0_65:
	add.s32 	%r25, %r255, 16;
	setp.ge.s32 	%p29, %r25, %r87;
	@%p29 bra 	$L__BB0_129;
	setp.gt.u32 	%p30, %r265, 127;
	@%p30 bra 	$L__BB0_128;
	shl.b32 	%r258, %r265, 3;
	mul.wide.u32 	%rd46, %r262, 8;
	add.s64 	%rd7, %rd4, %rd46;
	mov.u32 	%r259, %r265;
$L__BB0_68:
	and.b32  	%r29, %r258, 8;
	shr.u32 	%r30, %r259, 1;
	add.s32 	%r31, %r29, %r25;
	add.s32 	%r32, %r30, %r3;
	setp.ge.s32 	%p31, %r32, %r85;
	add.s32 	%r33, %r31, 7;
	setp.ge.s32 	%p32, %r33, %r87;
	or.pred  	%p33, %p31, %p32;
	@%p33 bra 	$L__BB0_70;
	ld.local.u64 	%rd56, [%rd7];
	mul.lo.s32 	%r155, %r32, %r87;
	cvt.s64.s32 	%rd57, %r155;
	add.s32 	%r156, %r29, %r255;
	cvt.u64.u32 	%rd58, %r156;
	add.s64 	%rd59, %rd57, %rd58;
	shl.b64 	%rd60, %rd59, 1;
	add.s64 	%rd61, %rd14, %rd60;
	add.s64 	%rd55, %rd61, 32;
	cvta.to.shared.u64 	%rd62, %rd56;
	cvt.u32.u64 	%r157, %rd62;
	shl.b32 	%r158, %r29, 1;
	shl.b32 	%r159, %r30, 5;
	or.b32  	%r160, %r159, %r158;
	add.s32 	%r154, %r157, %r160;
	// begin inline asm
	cp.async.ca.shared.global [%r154], [%rd55], 16; 

	// end inline asm
	bra.uni 	$L__BB0_97;
$L__BB0_70:
	setp.lt.s32 	%p34, %r32, %r85;
	@%p34 bra 	$L__BB0_72;
	mov.f32 	%f47, 0f00000000;
	// begin inline asm
	{  cvt.rn.f16.f32 %rs115, %f47;}

	// end inline asm
	shl.b32 	%r143, %r30, 4;
	or.b32  	%r144, %r29, %r143;
	ld.local.u64 	%rd47, [%rd7];
	mul.wide.u32 	%rd48, %r144, 2;
	add.s64 	%rd49, %rd47, %rd48;
	st.u16 	[%rd49], %rs115;
	st.u16 	[%rd49+2], %rs115;
	st.u16 	[%rd49+4], %rs115;
	st.u16 	[%rd49+6], %rs115;
	st.u16 	[%rd49+8], %rs115;
	st.u16 	[%rd49+10], %rs115;
	st.u16 	[%rd49+12], %rs115;
	st.u16 	[%rd49+14], %rs115;
	bra.uni 	$L__BB0_97;
$L__BB0_72:
	mul.lo.s32 	%r145, %r32, %r87;
	ld.local.u64 	%rd8, [%rd7];
	shl.b32 	%r146, %r30, 4;
	or.b32  	%r34, %r29, %r146;
	setp.ge.s32 	%p35, %r31, %r87;
	cvt.s64.s32 	%rd50, %r145;
	add.s32 	%r147, %r29, %r255;
	cvt.u64.u32 	%rd51, %r147;
	add.s64 	%rd52, %rd51, %rd50;
	shl.b64 	%rd53, %rd52, 1;
	add.s64 	%rd9, %rd1, %rd53;
	@%p35 bra 	$L__BB0_74;
	ld.global.u16 	%rs159, [%rd9+32];
	bra.uni 	$L__BB0_75;
$L__BB0_74:
	mov.f32 	%f48, 0f00000000;
	// begin inline asm
	{  cvt.rn.f16.f32 %rs159, %f48;}

	// end inline asm
$L__BB0_75:
	mul.wide.u32 	%rd54, %r34, 2;
	add.s64 	%rd10, %rd8, %rd54;
	st.u16 	[%rd10], %rs159;
	add.s32 	%r148, %r31, 1;
	setp.lt.s32 	%p36, %r148, %r87;
	@%p36 bra 	$L__BB0_77;
	mov.f32 	%f49, 0f00000000;
	// begin inline asm
	{  cvt.rn.f16.f32 %rs160, %f49;}

	// end inline asm
	bra.uni 	$L__BB0_78;
$L__BB0_77:
	ld.global.u16 	%rs160, [%rd9+34];
$L__BB0_78:
	st.u16 	[%rd10+2], %rs160;
	add.s32 	%r149, %r31, 2;
	setp.lt.s32 	%p37, %r149, %r87;
	@%p37 bra 	$L__BB0_80;
	mov.f32 	%f50, 0f00000000;
	// begin inline asm
	{  cvt.rn.f16.f32 %rs161, %f50;}

	// end inline asm
	bra.uni 	$L__BB0_81;
$L__BB0_80:
	ld.global.u16 	%rs161, [%rd9+36];
$L__BB0_81:
	st.u16 	[%rd10+4], %rs161;
	add.s32 	%r150, %r31, 3;
	setp.lt.s32 	%p38, %r150, %r87;
	@%p38 bra 	$L__BB0_83;
	mov.f32 	%f51, 0f00000000;
	// begin inline asm
	{  cvt.rn.f16.f32 %rs162, %f51;}

	// end inline asm
	bra.uni 	$L__BB0_84;
$L__BB0_83:
	ld.global.u16 	%rs162, [%rd9+38];
$L__BB0_84:
	st.u16 	[%rd10+6], %rs162;
	add.s32 	%r151, %r31, 4;
	setp.lt.s32 	%p39, %r151, %r87;
	@%p39 bra 	$L__BB0_86;
	mov.f32 	%f52, 0f00000000;
	// begin inline asm
	{  cvt.rn.f16.f32 %rs163, %f52;}

	// end inline asm
	bra.uni 	$L__BB0_87;
$L__BB0_86:
	ld.global.u16 	%rs163, [%rd9+40];
$L__BB0_87:
	st.u16 	[%rd10+8], %rs163;
	add.s32 	%r152, %r31, 5;
	setp.lt.s32 	%p40, %r152, %r87;
	@%p40 bra 	$L__BB0_89;
	mov.f32 	%f53, 0f00000000;
	// begin inline asm
	{  cvt.rn.f16.f32 %rs164, %f53;}

	// end inline asm
	bra.uni 	$L__BB0_90;
$L__BB0_89:
	ld.global.u16 	%rs164, [%rd9+42];
$L__BB0_90:
	st.u16 	[%rd10+10], %rs164;
	add.s32 	%r153, %r31, 6;
	setp.lt.s32 	%p41, %r153, %r87;
	@%p41 bra 	$L__BB0_92;
	mov.f32 	%f54, 0f00000000;
	// begin inline asm
	{  cvt.rn.f16.f32 %rs165, %f54;}

	// end inline asm
	bra.uni 	$L__BB0_93;
$L__BB0_92:
	ld.global.u16 	%rs165, [%rd9+44];
$L__BB0_93:
	setp.lt.s32 	%p42, %r33, %r87;
	st.u16 	[%rd10+12], %rs165;
	@%p42 bra 	$L__BB0_95;
	mov.f32 	%f55, 0f00000000;
	// begin inline asm
	{  cvt.rn.f16.f32 %rs166, %f55;}

	// end inline asm
	bra.uni 	$L__BB0_96;
$L__BB0_95:
	ld.global.u16 	%rs166, [%rd9+46];
$L__BB0_96:
	st.u16 	[%rd10+14], %rs166;
$L__BB0_97:
	add.s32 	%r259, %r259, %r2;
	shl.b32 	%r161, %r2, 3;
	add.s32 	%r258, %r258, %r161;
	setp.lt.u32 	%p43, %r259, 128;
	mov.u32 	%r260, %r265;
	@%p43 bra 	$L__BB0_68;
$L__BB0_98:
	shl.b32 	%r162, %r260, 3;
	and.b32  	%r38, %r162, 56;
	shr.u32 	%r39, %r260, 3;
	add.s32 	%r163, %r38, %r4;
	add.s32 	%r41, %r39, %r25;
	setp.ge.s32 	%p44, %r41, %r87;
	add.s32 	%r42, %r163, 7;
	setp.ge.s32 	%p45, %r42, %r86;
	or.pred  	%p46, %p44, %p45;
	@%p46 bra 	$L__BB0_100;
	ld.local.u64 	%rd74, [%rd7+16];
	mul.lo.s32 	%r175, %r41, %r86;
	cvt.s64.s32 	%rd75, %r175;
	cvt.u64.u32 	%rd76, %r163;
	add.s64 	%rd77, %rd75, %rd76;
	shl.b64 	%rd78, %rd77, 1;
	add.s64 	%rd73, %rd15, %rd78;
	cvta.to.shared.u64 	%rd79, %rd74;
	cvt.u32.u64 	%r176, %rd79;
	shl.b32 	%r177, %r38, 1;
	shl.b32 	%r178, %r39, 7;
	or.b32  	%r179, %r178, %r177;
	add.s32 	%r174, %r176, %r179;
	// begin inline asm
	cp.async.ca.shared.global [%r174], [%rd73], 16; 

	// end inline asm
	bra.uni 	$L__BB0_127;
$L__BB0_100:
	setp.lt.s32 	%p47, %r41, %r87;
	@%p47 bra 	$L__BB0_102;
	mov.f32 	%f56, 0f00000000;
	// begin inline asm
	{  cvt.rn.f16.f32 %rs124, %f56;}

	// end inline asm
	shl.b32 	%r164, %r39, 6;
	or.b32  	%r165, %r38, %r164;
	ld.local.u64 	%rd63, [%rd7+16];
	mul.wide.u32 	%rd64, %r165, 2;
	add.s64 	%rd65, %rd63, %rd64;
	st.u16 	[%rd65], %rs124;
	st.u16 	[%rd65+2], %rs124;
	st.u16 	[%rd65+4], %rs124;
	st.u16 	[%rd65+6], %rs124;
	st.u16 	[%rd65+8], %rs124;
	st.u16 	[%rd65+10], %rs124;
	st.u16 	[%rd65+12], %rs124;
	st.u16 	[%rd65+14], %rs124;
	bra.uni 	$L__BB0_127;
$L__BB0_102:
	mul.lo.s32 	%r43, %r41, %r86;
	ld.local.u64 	%rd11, [%rd7+16];
	shl.b32 	%r166, %r39, 6;
	or.b32  	%r44, %r38, %r166;
	setp.ge.s32 	%p48, %r163, %r86;
	@%p48 bra 	$L__BB0_104;
	add.s32 	%r167, %r163, %r43;
	mul.wide.s32 	%rd66, %r167, 2;
	add.s64 	%rd67, %rd2, %rd66;
	ld.global.u16 	%rs167, [%rd67];
	bra.uni 	$L__BB0_105;
$L__BB0_104:
	mov.f32 	%f57, 0f00000000;
	// begin inline asm
	{  cvt.rn.f16.f32 %rs167, %f57;}

	// end inline asm
$L__BB0_105:
	mul.wide.u32 	%rd68, %r44, 2;
	add.s64 	%rd12, %rd11, %rd68;
	st.u16 	[%rd12], %rs167;
	add.s32 	%r168, %r163, 1;
	setp.lt.s32 	%p49, %r168, %r86;
	cvt.s64.s32 	%rd69, %r43;
	cvt.u64.u32 	%rd70, %r163;
	add.s64 	%rd71, %rd70, %rd69;
	shl.b64 	%rd72, %rd71, 1;
	add.s64 	%rd13, %rd2, %rd72;
	@%p49 bra 	$L__BB0_107;
	mov.f32 	%f58, 0f00000000;
	// begin inline asm
	{  cvt.rn.f16.f32 %rs168, %f58;}

	// end inline asm
	bra.uni 	$L__BB0_108;
$L__BB0_107:
	ld.global.u16 	%rs168, [%rd13+2];
$L__BB0_108:
	st.u16 	[%rd12+2], %rs168;
	add.s32 	%r169, %r163, 2;
	setp.lt.s32 	%p50, %r169, %r86;
	@%p50 bra 	$L__BB0_110;
	mov.f32 	%f59, 0f00000000;
	// begin inline asm
	{  cvt.rn.f16.f32 %rs169, %f59;}

	// end inline asm
	bra.uni 	$L__BB0_111;
$L__BB0_110:
	ld.global.u16 	%rs169, [%rd13+4];
$L__BB0_111:
	st.u16 	[%rd12+4], %rs169;
	add.s32 	%r170, %r163, 3;
	setp.lt.s32 	%p51, %r170, %r86;
	@%p51 bra 	$L__BB0_113;
	mov.f32 	%f60, 0f00000000;
	// begin inline asm
	{  cvt.rn.f16.f32 %rs170, %f60;}

	// end inline asm
	bra.uni 	$L__BB0_114;
$L__BB0_113:
	ld.global.u16 	%rs170, [%rd13+6];
$L__BB0_114:
	st.u16 	[%rd12+6], %rs170;
	add.s32 	%r171, %r163, 4;
	setp.lt.s32 	%p52, %r171, %r86;
	@%p52 bra 	$L__BB0_116;
	mov.f32 	%f61, 0f00000000;
	// begin inline asm
	{  cvt.rn.f16.f32 %rs171, %f61;}

	// end inline asm
	bra.uni 	$L__BB0_117;
$L__BB0_116:
	ld.global.u16 	%rs171, [%rd13+8];
$L__BB0_117:
	st.u16 	[%rd12+8], %rs171;
	add.s32 	%r172, %r163, 5;
	setp.lt.s32 	%p53, %r172, %r86;
	@%p53 bra 	$L__BB0_119;
	mov.f32 	%f62, 0f00000000;
	// begin inline asm
	{  cvt.rn.f16.f32 %rs172, %f62;}

	// end inline asm
	bra.uni 	$L__BB0_120;
$L__BB0_119:
	ld.global.u16 	%rs172, [%rd13+10];
$L__BB0_120:
	st.u16 	[%rd12+10], %rs172;
	add.s32 	%r173, %r163, 6;
	setp.lt.s32 	%p54, %r173, %r86;
	@%p54 bra 	$L__BB0_122;
	mov.f32 	%f63, 0f00000000;
	// begin inline asm
	{  cvt.rn.f16.f32 %rs173, %f63;}

	// end inline asm
	bra.uni 	$L__BB0_123;
$L__BB0_122:
	ld.global.u16 	%rs173, [%rd13+12];
$L__BB0_123:
	setp.lt.s32 	%p55, %r42, %r86;
	st.u16 	[%rd12+12], %rs173;
	@%p55 bra 	$L__BB0_125;
	mov.f32 	%f64, 0f00000000;
	// begin inline asm
	{  cvt.rn.f16.f32 %rs174, %f64;}

	// end inline asm
	bra.uni 	$L__BB0_126;
$L__BB0_125:
	ld.global.u16 	%rs174, [%rd13+14];
$L__BB0_126:
	st.u16 	[%rd12+14], %rs174;
$L__BB0_127:
	add.s32 	%r260, %r260, %r2;
	setp.lt.u32 	%p56, %r260, 128;
	@%p56 bra 	$L__BB0_98;
$L__BB0_128:
	// begin inline asm
	cp.async.commit_group;

	// end inline asm
$L__BB0_129:
	setp.ge.s32 	%p57, %r25, %r87;
	shr.u32 	%r180, %r265, 1;
	and.b32  	%r181, %r180, 48;
	shl.b32 	%r182, %r265, 1;
	and.b32  	%r183, %r182, 1792;
	mul.wide.u32 	%rd80, %r261, 8;
	add.s64 	%rd81, %rd4, %rd80;
	ld.local.u64 	%rd82, [%rd81];
	mul.wide.u32 	%rd83, %r183, 2;
	add.s64 	%rd84, %rd82, %rd83;
	ld.local.u64 	%rd85, [%rd81+16];
	mul.wide.u32 	%rd86, %r181, 2;
	add.s64 	%rd87, %rd85, %rd86;
	mov.b32 	%r184, 16;
	wmma.load.a.sync.aligned.row.m16n16k16.f16 	{%r185, %r186, %r187, %r188, %r189, %r190, %r191, %r192}, [%rd84], %r184;
	mov.b32 	%r193, 64;
	wmma.load.b.sync.aligned.row.m16n16k16.f16 	{%r194, %r195, %r196, %r197, %r198, %r199, %r200, %r201}, [%rd87], %r193;
	wmma.mma.sync.aligned.row.row.m16n16k16.f32.f32 {%f100, %f99, %f98, %f97, %f96, %f95, %f94, %f93}, {%r185, %r186, %r187, %r188, %r189, %r190, %r191, %r192}, {%r194, %r195, %r196, %r197, %r198, %r199, %r200, %r201}, {%f100, %f99, %f98, %f97, %f96, %f95, %f94, %f93};
	@%p57 bra 	$L__BB0_131;
	// begin inline asm
	cp.async.wait_group 0; 

	// end inline asm
	bar.sync 	0;
	xor.b32  	%r261, %r261, 1;
	xor.b32  	%r262, %r262, 1;
$L__BB0_131:
	setp.lt.s32 	%p58, %r25, %r87;
	mov.u32 	%r255, %r25;
	@%p58 bra 	$L__BB0_65;
$L__BB0_132:
	shl.b32 	%r202, %r265, 1;
	and.b32  	%r203, %r202, 192;
	shl.b32 	%r204, %r265, 5;
	and.b32  	%r205, %r204, 28672;
	or.b32  	%r206, %r205, %r203;
	mov.u32 	%r207, smemRaw;
	add.s32 	%r208, %r207, %r206;
	add.s32 	%r209, %r208, 8192;
	mov.b32 	%r210, 64;
	wmma.store.d.sync.aligned.row.m16n16k16.shared.f32 	[%r209], {%f100, %f99, %f98, %f97, %f96, %f95, %f94, %f93}, %r210;
	bar.sync 	0;
	add.s32 	%r211, %r265, %r2;
	xor.b32  	%r212, %r211, 4095;
	div.u32 	%r213, %r212, %r2;
	and.b32  	%r50, %r213, 3;
	setp.eq.s32 	%p59, %r50, 2;
	@%p59 bra 	$L__BB0_137;
	mov.b32 	%r264, 0;
$L__BB0_134:
	.pragma "nounroll";
	and.b32  	%r53, %r265, 63;
	shr.u32 	%r215, %r265, 6;
	add.s32 	%r54, %r53, %r4;
	add.s32 	%r55, %r215, %r3;
	setp.ge.s32 	%p60, %r54, %r86;
	setp.ge.s32 	%p61, %r55, %r85;
	or.pred  	%p62, %p60, %p61;
	@%p62 bra 	$L__BB0_136;
	and.b32  	%r216, %r265, 4032;
	or.b32  	%r217, %r216, %r53;
	shl.b32 	%r218, %r217, 2;
	add.s32 	%r220, %r207, %r218;
	ld.shared.f32 	%f67, [%r220+8192];
	mad.lo.s32 	%r221, %r55, %r86, %r54;
	mul.wide.s32 	%rd88, %r221, 2;
	add.s64 	%rd89, %rd3, %rd88;
	ld.global.u16 	%rs133, [%rd89];
	// begin inline asm
	{  cvt.f32.f16 %f65, %rs133;}

	// end inline asm
	mul.f32 	%f68, %f26, %f65;
	fma.rn.f32 	%f66, %f25, %f67, %f68;
	// begin inline asm
	{  cvt.rn.f16.f32 %rs134, %f66;}

	// end inline asm
	st.global.u16 	[%rd89], %rs134;
$L__BB0_136:
	add.s32 	%r265, %r265, %r2;
	add.s32 	%r264, %r264, 1;
	xor.b32  	%r222, %r50, %r264;
	setp.ne.s32 	%p63, %r222, 2;
	@%p63 bra 	$L__BB0_134;
$L__BB0_137:
	shl.b32 	%r223, %r2, 1;
	add.s32 	%r268, %r265, %r223;
	shl.b32 	%r60, %r2, 2;
	mad.lo.s32 	%r267, %r2, 3, %r265;
	add.s32 	%r266, %r2, %r265;
$L__BB0_138:
	and.b32  	%r67, %r265, 63;
	shr.u32 	%r224, %r265, 6;
	add.s32 	%r68, %r67, %r4;
	add.s32 	%r69, %r224, %r3;
	setp.ge.s32 	%p64, %r68, %r86;
	setp.ge.s32 	%p65, %r69, %r85;
	or.pred  	%p66, %p64, %p65;
	@%p66 bra 	$L__BB0_140;
	and.b32  	%r225, %r265, 4032;
	or.b32  	%r226, %r225, %r67;
	shl.b32 	%r227, %r226, 2;
	add.s32 	%r229, %r207, %r227;
	ld.shared.f32 	%f71, [%r229+8192];
	mad.lo.s32 	%r230, %r69, %r86, %r68;
	mul.wide.s32 	%rd90, %r230, 2;
	add.s64 	%rd91, %rd3, %rd90;
	ld.global.u16 	%rs135, [%rd91];
	// begin inline asm
	{  cvt.f32.f16 %f69, %rs135;}

	// end inline asm
	mul.f32 	%f72, %f26, %f69;
	fma.rn.f32 	%f70, %f25, %f71, %f72;
	// begin inline asm
	{  cvt.rn.f16.f32 %rs136, %f70;}

	// end inline asm
	st.global.u16 	[%rd91], %rs136;
$L__BB0_140:
	and.b32  	%r70, %r266, 63;
	shr.u32 	%r231, %r266, 6;
	add.s32 	%r71, %r70, %r4;
	add.s32 	%r72, %r231, %r3;
	setp.ge.s32 	%p67, %r71, %r86;
	setp.ge.s32 	%p68, %r72, %r85;
	or.pred  	%p69, %p67, %p68;
	@%p69 bra 	$L__BB0_142;
	and.b32  	%r232, %r266, 4032;
	or.b32  	%r233, %r232, %r70;
	shl.b32 	%r234, %r233, 2;
	add.s32 	%r236, %r207, %r234;
	ld.shared.f32 	%f75, [%r236+8192];
	mad.lo.s32 	%r237, %r72, %r86, %r71;
	mul.wide.s32 	%rd92, %r237, 2;
	add.s64 	%rd93, %rd3, %rd92;
	ld.global.u16 	%rs137, [%rd93];
	// begin inline asm
	{  cvt.f32.f16 %f73, %rs137;}

	// end inline asm
	mul.f32 	%f76, %f26, %f73;
	fma.rn.f32 	%f74, %f25, %f75, %f76;
	// begin inline asm
	{  cvt.rn.f16.f32 %rs138, %f74;}

	// end inline asm
	st.global.u16 	[%rd93], %rs138;
$L__BB0_142:
	add.s32 	%r73, %r265, %r2;
	and.b32  	%r74, %r268, 63;
	shr.u32 	%r238, %r268, 6;
	add.s32 	%r75, %r74, %r4;
	add.s32 	%r76, %r238, %r3;
	setp.ge.s32 	%p70, %r75, %r86;
	setp.ge.s32 	%p71, %r76, %r85;
	or.pred  	%p72, %p70, %p71;
	@%p72 bra 	$L__BB0_144;
	and.b32  	%r239, %r268, 4032;
	or.b32  	%r240, %r239, %r74;
	shl.b32 	%r241, %r240, 2;
	add.s32 	%r243, %r207, %r241;
	ld.shared.f32 	%f79, [%r243+8192];
	mad.lo.s32 	%r244, %r76, %r86, %r75;
	mul.wide.s32 	%rd94, %r244, 2;
	add.s64 	%rd95, %rd3, %rd94;
	ld.global.u16 	%rs139, [%rd95];
	// begin inline asm
	{  cvt.f32.f16 %f77, %rs139;}

	// end inline asm
	mul.f32 	%f80, %f26, %f77;
	fma.rn.f32 	%f78, %f25, %f79, %f80;
	// begin inline asm
	{  cvt.rn.f16.f32 %rs140, %f78;}

	// end inline asm
	st.global.u16 	[%rd95], %rs140;
$L__BB0_144:
	add.s32 	%r77, %r73, %r2;
	and.b32  	%r78, %r267, 63;
	shr.u32 	%r245, %r267, 6;
	add.s32 	%r79, %r78, %r4;
	add.s32 	%r80, %r245, %r3;
	setp.ge.s32 	%p73, %r79, %r86;
	setp.ge.s32 	%p74, %r80, %r85;
	or.pred  	%p75, %p73, %p74;
	@%p75 bra 	$L__BB0_146;
	and.b32  	%r246, %r267, 4032;
	or.b32  	%r247, %r246, %r78;
	shl.b32 	%r248, %r247, 2;
	add.s32 	%r250, %r207, %r248;
	ld.shared.f32 	%f83, [%r250+8192];
	mad.lo.s32 	%r251, %r80, %r86, %r79;
	mul.wide.s32 	%rd96, %r251, 2;
	add.s64 	%rd97, %rd3, %rd96;
	ld.global.u16 	%rs141, [%rd97];
	// begin inline asm
	{  cvt.f32.f16 %f81, %rs141;}

	// end inline asm
	mul.f32 	%f84, %f26, %f81;
	fma.rn.f32 	%f82, %f25, %f83, %f84;
	// begin inline asm
	{  cvt.rn.f16.f32 %rs142, %f82;}

	// end inline asm
	st.global.u16 	[%rd97], %rs142;
$L__BB0_146:
	add.s32 	%r252, %r77, %r2;
	add.s32 	%r265, %r252, %r2;
	add.s32 	%r268, %r268, %r60;
	add.s32 	%r267, %r267, %r60;
	add.s32 	%r266, %r266, %r60;
	setp.lt.u32 	%p76, %r265, 4096;
	@%p76 bra 	$L__BB0_138;
	ret;

}


// ===== COMPILED SASS (sm_100) =====

	.target	sm_100

	.elftype	@"ET_EXEC"


//--------------------- .note.nv.tkinfo           --------------------------
	.section	.note.nv.tkinfo,"",@"SHT_NOTE"
	.sectionflags	@"SHF_NOTE_NV_TKINFO"
	.tkinfo
        /*0018*/ 	.word	0x00000002
        /*0030*/ 	.string	""
        /*0030*/ 	.string	"ptxas"
        /*0030*/ 	.string	"Cuda compilation tools, release 13.0, V13.0.88"
        /*0030*/ 	.string	"Build cuda_13.0.r13.0/compiler.36424714_0"
        /*0030*/ 	.string	"-arch sm_100 -m 64 "



//--------------------- .note.nv.cuinfo           --------------------------
	.section	.note.nv.cuinfo,"",@"SHT_NOTE"
	.sectionflags	@"SHF_NOTE_NV_CUINFO"
        /*0018*/ 	.short	0x0002
        /*001a*/ 	.short	0x0064
        /*001c*/ 	.short	0x0082
	.zero		2


//--------------------- .nv.info                  --------------------------
	.section	.nv.info,"",@"SHT_CUDA_INFO"
	.align	4


	//----- nvinfo : EIATTR_REGCOUNT
	.align		4
        /*0000*/ 	.byte	0x04, 0x2f
        /*0002*/ 	.short	(.L_1 - .L_0)
	.align		4
.L_0:
        /*0004*/ 	.word	index@(_Z10gemm_tc_dbPK6__halfS1_PS_iiiff)
        /*0008*/ 	.word	0x00000020


	//----- nvinfo : EIATTR_FRAME_SIZE
	.align		4
.L_1:
        /*000c*/ 	.byte	0x04, 0x11
        /*000e*/ 	.short	(.L_3 - .L_2)
	.align		4
.L_2:
        /*0010*/ 	.word	index@(_Z10gemm_tc_dbPK6__halfS1_PS_iiiff)
        /*0014*/ 	.word	0x00000028


	//----- nvinfo : EIATTR_MIN_STACK_SIZE
	.align		4
.L_3:
        /*0018*/ 	.byte	0x04, 0x12
        /*001a*/ 	.short	(.L_5 - .L_4)
	.align		4
.L_4:
        /*001c*/ 	.word	index@(_Z10gemm_tc_dbPK6__halfS1_PS_iiiff)
        /*0020*/ 	.word	0x00000028
.L_5:


//--------------------- .nv.compat                --------------------------
	.section	.nv.compat,"",@"SHT_CUDA_COMPAT_INFO"
	.align	4
        /*0000*/ 	.byte	0x02, 0x09, 0x00, 0x00, 0x02, 0x02, 0x01, 0x00, 0x02, 0x05, 0x05, 0x00, 0x03, 0x07, 0x01, 0x01
        /*0010*/ 	.byte	0x02, 0x03, 0x00, 0x00, 0x02, 0x06, 0x01, 0x00, 0x04, 0x0b, 0x08, 0x00, 0x09, 0x00, 0x00, 0x00
        /*0020*/ 	.byte	0x00, 0x00, 0x00, 0x00


//--------------------- .nv.info._Z10gemm_tc_dbPK6__halfS1_PS_iiiff --------------------------
	.section	.nv.info._Z10gemm_tc_dbPK6__halfS1_PS_iiiff,"",@"SHT_CUDA_INFO"
	.sectionflags	@""
	.align	4


	//----- nvinfo : EIATTR_CUDA_API_VERSION
	.align		4
        /*0000*/ 	.byte	0x04, 0x37
        /*0002*/ 	.short	(.L_7 - .L_6)
.L_6:
        /*0004*/ 	.word	0x00000082


	//----- nvinfo : EIATTR_KPARAM_INFO
	.align		4
.L_7:
        /*0008*/ 	.byte	0x04, 0x17
        /*000a*/ 	.short	(.L_9 - .L_8)
.L_8:
        /*000c*/ 	.word	0x00000000
        /*0010*/ 	.short	0x0007
        /*0012*/ 	.short	0x0028
        /*0014*/ 	.byte	0x00, 0xf0, 0x11, 0x00


	//----- nvinfo : EIATTR_KPARAM_INFO
	.align		4
.L_9:
        /*0018*/ 	.byte	0x04, 0x17
        /*001a*/ 	.short	(.L_11 - .L_10)
.L_10:
        /*001c*/ 	.word	0x00000000
        /*0020*/ 	.short	0x0006
        /*0022*/ 	.short	0x0024
        /*0024*/ 	.byte	0x00, 0xf0, 0x11, 0x00


	//----- nvinfo : EIATTR_KPARAM_INFO
	.align		4
.L_11:
        /*0028*/ 	.byte	0x04, 0x17
        /*002a*/ 	.short	(.L_13 - .L_12)
.L_12:
        /*002c*/ 	.word	0x00000000
        /*0030*/ 	.short	0x0005
        /*0032*/ 	.short	0x0020
        /*0034*/ 	.byte	0x00, 0xf0, 0x11, 0x00


	//----- nvinfo : EIATTR_KPARAM_INFO
	.align		4
.L_13:
        /*0038*/ 	.byte	0x04, 0x17
        /*003a*/ 	.short	(.L_15 - .L_14)
.L_14:
        /*003c*/ 	.word	0x00000000
        /*0040*/ 	.short	0x0004
        /*0042*/ 	.short	0x001c
        /*0044*/ 	.byte	0x00, 0xf0, 0x11, 0x00


	//----- nvinfo : EIATTR_KPARAM_INFO
	.align		4
.L_15:
        /*0048*/ 	.byte	0x04, 0x17
        /*004a*/ 	.short	(.L_17 - .L_16)
.L_16:
        /*004c*/ 	.word	0x00000000
        /*0050*/ 	.short	0x0003
        /*0052*/ 	.short	0x0018
        /*0054*/ 	.byte	0x00, 0xf0, 0x11, 0x00


	//----- nvinfo : EIATTR_KPARAM_INFO
	.align		4
.L_17:
        /*0058*/ 	.byte	0x04, 0x17
        /*005a*/ 	.short	(.L_19 - .L_18)
.L_18:
        /*005c*/ 	.word	0x00000000
        /*0060*/ 	.short	0x0002
        /*0062*/ 	.short	0x0010
        /*0064*/ 	.byte	0x00, 0xf5, 0x21, 0x00


	//----- nvinfo : EIATTR_KPARAM_INFO
	.align		4
.L_19:
        /*0068*/ 	.byte	0x04, 0x17
        /*006a*/ 	.short	(.L_21 - .L_20)
.L_20:
        /*006c*/ 	.word	0x00000000
        /*0070*/ 	.short	0x0001
        /*0072*/ 	.short	0x0008
        /*0074*/ 	.byte	0x00, 0xf5, 0x21, 0x00


	//----- nvinfo : EIATTR_KPARAM_INFO
	.align		4
.L_21:
        /*0078*/ 	.byte	0x04, 0x17
        /*007a*/ 	.short	(.L_23 - .L_22)
.L_22:
        /*007c*/ 	.word	0x00000000
        /*0080*/ 	.short	0x0000
        /*0082*/ 	.short	0x0000
        /*0084*/ 	.byte	0x00, 0xf5, 0x21, 0x00


	//----- nvinfo : EIATTR_SPARSE_MMA_MASK
	.align		4
.L_23:
        /*0088*/ 	.byte	0x03, 0x50
        /*008a*/ 	.short	0x0000


	//----- nvinfo : EIATTR_WMMA_USED
	.align		4
        /*008c*/ 	.byte	0x01, 0x2b
	.zero		2


	//----- nvinfo : EIATTR_MAXREG_COUNT
	.align		4
        /*0090*/ 	.byte	0x03, 0x1b
        /*0092*/ 	.short	0x00ff


	//----- nvinfo : EIATTR_NUM_BARRIERS
	.align		4
        /*0094*/ 	.byte	0x02, 0x4c
        /*0096*/ 	.byte	0x01
	.zero		1


	//----- nvinfo : EIATTR_MERCURY_ISA_VERSION
	.align		4
        /*0098*/ 	.byte	0x03, 0x5f
        /*009a*/ 	.short	0x0101


	//----- nvinfo : EIATTR_VRC_CTA_INIT_COUNT
	.align		4
        /*009c*/ 	.byte	0x02, 0x4a
	.zero		1
	.zero		1


	//----- nvinfo : EIATTR_EXIT_INSTR_OFFSETS
	.align		4
        /*00a0*/ 	.byte	0x04, 0x1c
        /*00a2*/ 	.short	(.L_25 - .L_24)


	//   ....[0]....
.L_24:
        /*00a4*/ 	.word	0x00002a40


	//----- nvinfo : EIATTR_CRS_STACK_SIZE
	.align		4
.L_25:
        /*00a8*/ 	.byte	0x04, 0x1e
        /*00aa*/ 	.short	(.L_27 - .L_26)
.L_26:
        /*00ac*/ 	.word	0x00000000


	//----- nvinfo : EIATTR_CBANK_PARAM_SIZE
	.align		4
.L_27:
        /*00b0*/ 	.byte	0x03, 0x19
        /*00b2*/ 	.short	0x002c


	//----- nvinfo : EIATTR_PARAM_CBANK
	.align		4
        /*00b4*/ 	.byte	0x04, 0x0a
        /*00b6*/ 	.short	(.L_29 - .L_28)
	.align		4
.L_28:
        /*00b8*/ 	.word	index@(.nv.constant0._Z10gemm_tc_dbPK6__halfS1_PS_iiiff)
        /*00bc*/ 	.short	0x0380
        /*00be*/ 	.short	0x002c


	//----- nvinfo : EIATTR_SW_WAR
	.align		4
.L_29:
        /*00c0*/ 	.byte	0x04, 0x36
        /*00c2*/ 	.short	(.L_31 - .L_30)
.L_30:
        /*00c4*/ 	.word	0x00000008
.L_31:


//--------------------- .nv.callgraph             --------------------------
	.section	.nv.callgraph,"",@"SHT_CUDA_CALLGRAPH"
	.align	4
	.sectionentsize	8
	.align		4
        /*0000*/ 	.word	0x00000000
	.align		4
        /*0004*/ 	.word	0xffffffff
	.align		4
        /*0008*/ 	.word	0x00000000
	.align		4
        /*000c*/ 	.word	0xfffffffe
	.align		4
        /*0010*/ 	.word	0x00000000
	.align		4
        /*0014*/ 	.word	0xfffffffd
	.align		4
        /*0018*/ 	.word	0x00000000
	.align		4
        /*001c*/ 	.word	0xfffffffc


//--------------------- .text._Z10gemm_tc_dbPK6__halfS1_PS_iiiff --------------------------
	.section	.text._Z10gemm_tc_dbPK6__halfS1_PS_iiiff,"ax",@progbits
	.align	128
        .global         _Z10gemm_tc_dbPK6__halfS1_PS_iiiff
        .type           _Z10gemm_tc_dbPK6__halfS1_PS_iiiff,@function
        .size           _Z10gemm_tc_dbPK6__halfS1_PS_iiiff,(.L_x_62 - _Z10gemm_tc_dbPK6__halfS1_PS_iiiff)
        .other          _Z10gemm_tc_dbPK6__halfS1_PS_iiiff,@"STO_CUDA_ENTRY STV_DEFAULT"
_Z10gemm_tc_dbPK6__halfS1_PS_iiiff:
.text._Z10gemm_tc_dbPK6__halfS1_PS_iiiff:
[----:B------:R-:W1:Y:S01]  /*0000*/  LDC R1, c[0x0][0x37c] ;  /* 0x0000df00ff017b82 */ /* 0x000e620000000800 */
[----:B------:R-:W2:Y:S01]  /*0010*/  S2R R3, SR_CgaCtaId ;  /* 0x0000000000037919 */ /* 0x000ea20000008800 */
[----:B------:R-:W-:-:S06]  /*0020*/  MOV R12, 0x400 ;  /* 0x00000400000c7802 */ /* 0x000fcc0000000f00 */
[----:B------:R-:W3:Y:S01]  /*0030*/  S2UR UR4, SR_CTAID.X ;  /* 0x00000000000479c3 */ /* 0x000ee20000002500 */
[----:B-1----:R-:W-:Y:S01]  /*0040*/  VIADD R1, R1, 0xffffffd8 ;  /* 0xffffffd801017836 */ /* 0x002fe20000000000 */
[----:B------:R-:W1:Y:S01]  /*0050*/  S2R R5, SR_SWINHI ;  /* 0x0000000000057919 */ /* 0x000e620000002f00 */
[----:B------:R-:W4:Y:S01]  /*0060*/  LDCU.64 UR6, c[0x0][0x358] ;  /* 0x00006b00ff0677ac */ /* 0x000f220008000a00 */
[----:B------:R-:W-:Y:S01]  /*0070*/  BSSY.RECONVERGENT B0, `(.L_x_0) ;  /* 0x00000be000007945 */ /* 0x000fe20003800200 */
[----:B------:R-:W5:Y:S01]  /*0080*/  S2R R17, SR_TID.X ;  /* 0x0000000000117919 */ /* 0x000f620000002100 */
[----:B------:R-:W1:Y:S01]  /*0090*/  LDCU.64 UR8, c[0x0][0x380] ;  /* 0x00007000ff0877ac */ /* 0x000e620008000a00 */
[----:B------:R-:W4:Y:S01]  /*00a0*/  S2R R0, SR_CTAID.Y ;  /* 0x0000000000007919 */ /* 0x000f220000002600 */
[----:B------:R-:W1:Y:S01]  /*00b0*/  LDCU.64 UR10, c[0x0][0x388] ;  /* 0x00007100ff0a77ac */ /* 0x000e620008000a00 */
[----:B---3--:R-:W-:Y:S01]  /*00c0*/  USHF.L.U32 UR4, UR4, 0x6, URZ ;  /* 0x0000000604047899 */ /* 0x008fe200080006ff */
[----:B--2---:R-:W-:-:S04]  /*00d0*/  LEA R12, R3, R12, 0x18 ;  /* 0x0000000c030c7211 */ /* 0x004fc800078ec0ff */
[----:B------:R-:W-:Y:S02]  /*00e0*/  MOV R2, R12 ;  /* 0x0000000c00027202 */ /* 0x000fe40000000f00 */
[----:B-1----:R-:W-:Y:S02]  /*00f0*/  MOV R3, R5 ;  /* 0x0000000500037202 */ /* 0x002fe40000000f00 */
[----:B------:R-:W-:-:S03]  /*0100*/  IADD3 R4, P0, PT, R2, 0x800, RZ ;  /* 0x0000080002047810 */ /* 0x000fc60007f1e0ff */
[----:B------:R1:W-:Y:S01]  /*0110*/  STL.64 [R1], R2 ;  /* 0x0000000201007387 */ /* 0x0003e20000100a00 */
[C---:B------:R-:W-:Y:S02]  /*0120*/  IADD3 R6, P1, PT, R2.reuse, 0x1000, RZ ;  /* 0x0000100002067810 */ /* 0x040fe40007f3e0ff */
[C---:B------:R-:W-:Y:S01]  /*0130*/  IADD3 R8, P2, PT, R2.reuse, 0x1800, RZ ;  /* 0x0000180002087810 */ /* 0x040fe20007f5e0ff */
[--C-:B------:R-:W-:Y:S01]  /*0140*/  IMAD.X R5, RZ, RZ, R3.reuse, P0 ;  /* 0x000000ffff057224 */ /* 0x100fe200000e0603 */
[----:B------:R-:W-:Y:S01]  /*0150*/  IADD3 R10, P3, PT, R2, 0x2000, RZ ;  /* 0x00002000020a7810 */ /* 0x000fe20007f7e0ff */
[--C-:B------:R-:W-:Y:S01]  /*0160*/  IMAD.X R7, RZ, RZ, R3.reuse, P1 ;  /* 0x000000ffff077224 */ /* 0x100fe200008e0603 */
[----:B-----5:R-:W-:Y:S01]  /*0170*/  ISETP.GT.U32.AND P0, PT, R17, 0x7f, PT ;  /* 0x0000007f1100780c */ /* 0x020fe20003f04070 */
[--C-:B------:R-:W-:Y:S01]  /*0180*/  IMAD.X R9, RZ, RZ, R3.reuse, P2 ;  /* 0x000000ffff097224 */ /* 0x100fe200010e0603 */
[----:B------:R2:W-:Y:S01]  /*0190*/  STL.64 [R1+0x8], R4 ;  /* 0x0000080401007387 */ /* 0x0005e20000100a00 */
[----:B------:R-:W-:Y:S01]  /*01a0*/  IMAD.X R11, RZ, RZ, R3, P3 ;  /* 0x000000ffff0b7224 */ /* 0x000fe200018e0603 */
[----:B-1----:R-:W1:Y:S02]  /*01b0*/  LDC R2, c[0x0][0x360] ;  /* 0x0000d800ff027b82 */ /* 0x002e640000000800 */
[----:B------:R2:W-:Y:S01]  /*01c0*/  STL.64 [R1+0x10], R6 ;  /* 0x0000100601007387 */ /* 0x0005e20000100a00 */
[----:B------:R-:W-:-:S03]  /*01d0*/  IMAD.MOV.U32 R3, RZ, RZ, R1 ;  /* 0x000000ffff037224 */ /* 0x000fc600078e0001 */
[----:B------:R2:W-:Y:S04]  /*01e0*/  STL.64 [R1+0x18], R8 ;  /* 0x0000180801007387 */ /* 0x0005e80000100a00 */
[----:B------:R2:W-:Y:S01]  /*01f0*/  STL.64 [R1+0x20], R10 ;  /* 0x0000200a01007387 */ /* 0x0005e20000100a00 */
[----:B----4-:R-:W-:Y:S05]  /*0200*/  @P0 BRA `(.L_x_1) ;  /* 0x0000000800900947 */ /* 0x010fea0003800000 */
[----:B--2---:R-:W2:Y:S01]  /*0210*/  LDC R8, c[0x0][0x3a0] ;  /* 0x0000e800ff087b82 */ /* 0x004ea20000000800 */
[----:B------:R-:W-:Y:S01]  /*0220*/  BSSY.RECONVERGENT B1, `(.L_x_2) ;  /* 0x0000051000017945 */ /* 0x000fe20003800200 */
[----:B------:R-:W-:-:S06]  /*0230*/  IMAD.MOV.U32 R11, RZ, RZ, R17 ;  /* 0x000000ffff0b7224 */ /* 0x000fcc00078e0011 */
[----:B------:R-:W3:Y:S02]  /*0240*/  LDC R9, c[0x0][0x398] ;  /* 0x0000e600ff097b82 */ /* 0x000ee40000000800 */
.L_x_6:
[----:B-1----:R-:W-:Y:S01]  /*0250*/  IMAD.SHL.U32 R13, R11, 0x8, RZ ;  /* 0x000000080b0d7824 */ /* 0x002fe200078e00ff */
[--C-:B------:R-:W-:Y:S01]  /*0260*/  SHF.R.U32.HI R10, RZ, 0x1, R11.reuse ;  /* 0x00000001ff0a7819 */ /* 0x100fe2000001160b */
[----:B-1----:R-:W-:Y:S01]  /*0270*/  IMAD.IADD R11, R2, 0x1, R11 ;  /* 0x00000001020b7824 */ /* 0x002fe200078e020b */
[----:B------:R-:W-:Y:S02]  /*0280*/  BSSY.RECONVERGENT B2, `(.L_x_3) ;  /* 0x0000049000027945 */ /* 0x000fe40003800200 */
[----:B------:R-:W-:Y:S01]  /*0290*/  LOP3.LUT R13, R13, 0x8, RZ, 0xc0, !PT ;  /* 0x000000080d0d7812 */ /* 0x000fe200078ec0ff */
[----:B------:R-:W-:Y:S01]  /*02a0*/  VIADD R4, R10, UR4 ;  /* 0x000000040a047c36 */ /* 0x000fe20008000000 */
[----:B------:R-:W-:Y:S02]  /*02b0*/  ISETP.GE.U32.AND P1, PT, R11, 0x80, PT ;  /* 0x000000800b00780c */ /* 0x000fe40003f26070 */
[----:B------:R-:W-:-:S04]  /*02c0*/  LOP3.LUT R15, R13, 0x7, RZ, 0xfc, !PT ;  /* 0x000000070d0f7812 */ /* 0x000fc800078efcff */
[----:B--2---:R-:W-:-:S04]  /*02d0*/  ISETP.GE.AND P0, PT, R15, R8, PT ;  /* 0x000000080f00720c */ /* 0x004fc80003f06270 */
[----:B---3--:R-:W-:-:S13]  /*02e0*/  ISETP.GE.OR P0, PT, R4, R9, P0 ;  /* 0x000000090400720c */ /* 0x008fda0000706670 */
[----:B------:R-:W-:Y:S05]  /*02f0*/  @P0 BRA `(.L_x_4) ;  /* 0x0000000000300947 */ /* 0x000fea0003800000 */
[----:B------:R-:W-:Y:S02]  /*0300*/  IMAD R4, R4, R8, RZ ;  /* 0x0000000804047224 */ /* 0x000fe400078e02ff */
[----:B------:R-:W-:-:S03]  /*0310*/  IMAD R7, R10, 0x10, R13 ;  /* 0x000000100a077824 */ /* 0x000fc600078e020d */
[----:B------:R-:W-:Y:S01]  /*0320*/  IADD3 R5, P0, PT, R13, R4, RZ ;  /* 0x000000040d057210 */ /* 0x000fe20007f1e0ff */
[----:B------:R-:W-:-:S03]  /*0330*/  IMAD.U32 R7, R7, 0x2, R12 ;  /* 0x0000000207077824 */ /* 0x000fc600078e000c */
[----:B------:R-:W-:Y:S02]  /*0340*/  LEA.HI.X.SX32 R6, R4, RZ, 0x1, P0 ;  /* 0x000000ff04067211 */ /* 0x000fe400000f0eff */
[----:B------:R-:W-:-:S04]  /*0350*/  LEA R4, P0, R5, UR8, 0x1 ;  /* 0x0000000805047c11 */ /* 0x000fc8000f8008ff */
[----:B------:R-:W-:-:S05]  /*0360*/  LEA.HI.X R5, R5, UR9, R6, 0x1, P0 ;  /* 0x0000000905057c11 */ /* 0x000fca00080f0c06 */
[----:B------:R-:W-:Y:S01]  /*0370*/  @!PT LDS RZ, [RZ] ;  /* 0x00000000fffff984 */ /* 0x000fe20000000800 */
[----:B------:R-:W-:Y:S01]  /*0380*/  @!PT LDS RZ, [RZ] ;  /* 0x00000000fffff984 */ /* 0x000fe20000000800 */
[----:B------:R-:W-:Y:S01]  /*0390*/  @!PT LDS RZ, [RZ] ;  /* 0x00000000fffff984 */ /* 0x000fe20000000800 */
[----:B------:R1:W-:Y:S01]  /*03a0*/  LDGSTS.E.128 [R7], desc[UR6][R4.64] ;  /* 0x0000000004077fae */ /* 0x0003e2000b9a1806 */
[----:B------:R-:W-:Y:S05]  /*03b0*/  BRA `(.L_x_5) ;  /* 0x0000000000d47947 */ /* 0x000fea0003800000 */
.L_x_4:
[----:B------:R-:W-:-:S13]  /*03c0*/  ISETP.GE.AND P0, PT, R4, R9, PT ;  /* 0x000000090400720c */ /* 0x000fda0003f06270 */
[----:B------:R-:W-:-:S04]  /*03d0*/  @P0 IMAD R5, R10, 0x10, R13 ;  /* 0x000000100a050824 */ /* 0x000fc800078e020d */
[----:B------:R-:W-:-:S05]  /*03e0*/  @P0 IMAD.U32 R5, R5, 0x2, R12 ;  /* 0x0000000205050824 */ /* 0x000fca00078e000c */
[----:B------:R2:W-:Y:S01]  /*03f0*/  @P0 STS.128 [R5], RZ ;  /* 0x000000ff05000388 */ /* 0x0005e20000000c00 */
[----:B------:R-:W-:Y:S05]  /*0400*/  @P0 BRA `(.L_x_5) ;  /* 0x0000000000c00947 */ /* 0x000fea0003800000 */
[CC--:B------:R-:W-:Y:S01]  /*0410*/  ISETP.GE.AND P0, PT, R13.reuse, R8.reuse, PT ;  /* 0x000000080d00720c */ /* 0x0c0fe20003f06270 */
[C---:B--2---:R-:W-:Y:S02]  /*0420*/  VIADD R5, R13.reuse, 0x1 ;  /* 0x000000010d057836 */ /* 0x044fe40000000000 */
[----:B------:R-:W-:Y:S02]  /*0430*/  VIADD R19, R13, 0x2 ;  /* 0x000000020d137836 */ /* 0x000fe40000000000 */
[-C--:B------:R-:W-:Y:S01]  /*0440*/  IMAD R18, R4, R8.reuse, RZ ;  /* 0x0000000804127224 */ /* 0x080fe200078e02ff */
[-C--:B------:R-:W-:Y:S01]  /*0450*/  ISETP.GE.AND P6, PT, R5, R8.reuse, PT ;  /* 0x000000080500720c */ /* 0x080fe20003fc6270 */
[----:B------:R-:W-:Y:S01]  /*0460*/  VIADD R5, R13, 0x3 ;  /* 0x000000030d057836 */ /* 0x000fe20000000000 */
[----:B------:R-:W-:Y:S01]  /*0470*/  ISETP.GE.AND P2, PT, R19, R8, PT ;  /* 0x000000081300720c */ /* 0x000fe20003f46270 */
[C---:B------:R-:W-:Y:S01]  /*0480*/  VIADD R21, R13.reuse, 0x5 ;  /* 0x000000050d157836 */ /* 0x040fe20000000000 */
[C---:B------:R-:W-:Y:S01]  /*0490*/  IADD3 R14, P3, PT, R13.reuse, R18, RZ ;  /* 0x000000120d0e7210 */ /* 0x040fe20007f7e0ff */
[----:B------:R-:W-:-:S02]  /*04a0*/  VIADD R19, R13, 0x4 ;  /* 0x000000040d137836 */ /* 0x000fc40000000000 */
[----:B------:R-:W1:Y:S01]  /*04b0*/  @!P0 LDC.64 R6, c[0x0][0x380] ;  /* 0x0000e000ff068b82 */ /* 0x000e620000000a00 */
[----:B------:R-:W-:Y:S02]  /*04c0*/  LEA.HI.X.SX32 R23, R18, RZ, 0x1, P3 ;  /* 0x000000ff12177211 */ /* 0x000fe400018f0eff */
[C---:B------:R-:W-:Y:S02]  /*04d0*/  LEA R4, P5, R14.reuse, UR8, 0x1 ;  /* 0x000000080e047c11 */ /* 0x040fe4000f8a08ff */
[----:B------:R-:W-:Y:S02]  /*04e0*/  ISETP.GE.AND P3, PT, R5, R8, PT ;  /* 0x000000080500720c */ /* 0x000fe40003f66270 */
[----:B------:R-:W-:Y:S02]  /*04f0*/  LEA.HI.X R5, R14, UR9, R23, 0x1, P5 ;  /* 0x000000090e057c11 */ /* 0x000fe4000a8f0c17 */
[----:B------:R-:W-:Y:S02]  /*0500*/  @P6 PRMT R16, RZ, 0x7610, R16 ;  /* 0x00007610ff106816 */ /* 0x000fe40000000010 */
[----:B------:R-:W-:-:S02]  /*0510*/  @P2 PRMT R14, RZ, 0x7610, R14 ;  /* 0x00007610ff0e2816 */ /* 0x000fc4000000000e */
[-C--:B------:R-:W-:Y:S01]  /*0520*/  ISETP.GE.AND P5, PT, R21, R8.reuse, PT ;  /* 0x000000081500720c */ /* 0x080fe20003fa6270 */
[----:B------:R-:W-:Y:S01]  /*0530*/  VIADD R21, R13, 0x6 ;  /* 0x000000060d157836 */ /* 0x000fe20000000000 */
[----:B------:R-:W2:Y:S01]  /*0540*/  @!P6 LDG.E.U16 R16, desc[UR6][R4.64+0x2] ;  /* 0x000002060410e981 */ /* 0x000ea2000c1e1500 */
[-C--:B------:R-:W-:Y:S01]  /*0550*/  ISETP.GE.AND P4, PT, R19, R8.reuse, PT ;  /* 0x000000081300720c */ /* 0x080fe20003f86270 */
[----:B------:R-:W-:Y:S02]  /*0560*/  @!P0 IMAD.IADD R19, R13, 0x1, R18 ;  /* 0x000000010d138824 */ /* 0x000fe400078e0212 */
[----:B------:R-:W3:Y:S01]  /*0570*/  @!P2 LDG.E.U16 R14, desc[UR6][R4.64+0x4] ;  /* 0x00000406040ea981 */ /* 0x000ee2000c1e1500 */
[-C--:B------:R-:W-:Y:S02]  /*0580*/  ISETP.GE.AND P6, PT, R21, R8.reuse, PT ;  /* 0x000000081500720c */ /* 0x080fe40003fc6270 */
[----:B------:R-:W-:Y:S01]  /*0590*/  ISETP.GE.AND P2, PT, R15, R8, PT ;  /* 0x000000080f00720c */ /* 0x000fe20003f46270 */
[----:B-1----:R-:W-:Y:S01]  /*05a0*/  @!P0 IMAD.WIDE R6, R19, 0x2, R6 ;  /* 0x0000000213068825 */ /* 0x002fe200078e0206 */
[----:B------:R-:W-:-:S02]  /*05b0*/  @P3 PRMT R15, RZ, 0x7610, R15 ;  /* 0x00007610ff0f3816 */ /* 0x000fc4000000000f */
[----:B------:R-:W-:-:S03]  /*05c0*/  @P5 PRMT R19, RZ, 0x7610, R19 ;  /* 0x00007610ff135816 */ /* 0x000fc60000000013 */
[----:B------:R-:W-:Y:S01]  /*05d0*/  @P4 PRMT R18, RZ, 0x7610, R18 ;  /* 0x00007610ff124816 */ /* 0x000fe20000000012 */
[----:B------:R-:W4:Y:S03]  /*05e0*/  @!P0 LDG.E.U16 R6, desc[UR6][R6.64] ;  /* 0x0000000606068981 */ /* 0x000f26000c1e1500 */
[----:B------:R-:W-:Y:S01]  /*05f0*/  @P6 PRMT R20, RZ, 0x7610, R20 ;  /* 0x00007610ff146816 */ /* 0x000fe20000000014 */
[----:B------:R-:W5:Y:S01]  /*0600*/  @!P3 LDG.E.U16 R15, desc[UR6][R4.64+0x6] ;  /* 0x00000606040fb981 */ /* 0x000f62000c1e1500 */
[----:B------:R-:W-:-:S03]  /*0610*/  @P2 PRMT R21, RZ, 0x7610, R21 ;  /* 0x00007610ff152816 */ /* 0x000fc60000000015 */
[----:B------:R-:W4:Y:S04]  /*0620*/  @!P4 LDG.E.U16 R18, desc[UR6][R4.64+0x8] ;  /* 0x000008060412c981 */ /* 0x000f28000c1e1500 */
[----:B------:R-:W4:Y:S04]  /*0630*/  @!P5 LDG.E.U16 R19, desc[UR6][R4.64+0xa] ;  /* 0x00000a060413d981 */ /* 0x000f28000c1e1500 */
[----:B------:R-:W4:Y:S04]  /*0640*/  @!P6 LDG.E.U16 R20, desc[UR6][R4.64+0xc] ;  /* 0x00000c060414e981 */ /* 0x000f28000c1e1500 */
[----:B------:R-:W4:Y:S01]  /*0650*/  @!P2 LDG.E.U16 R21, desc[UR6][R4.64+0xe] ;  /* 0x00000e060415a981 */ /* 0x000f22000c1e1500 */
[----:B------:R-:W-:-:S04]  /*0660*/  IMAD R13, R10, 0x10, R13 ;  /* 0x000000100a0d7824 */ /* 0x000fc800078e020d */
[----:B------:R-:W-:-:S05]  /*0670*/  IMAD.U32 R13, R13, 0x2, R12 ;  /* 0x000000020d0d7824 */ /* 0x000fca00078e000c */
[----:B--2---:R1:W-:Y:S04]  /*0680*/  STS.U16 [R13+0x2], R16 ;  /* 0x000002100d007388 */ /* 0x0043e80000000400 */
[----:B---3--:R1:W-:Y:S01]  /*0690*/  STS.U16 [R13+0x4], R14 ;  /* 0x0000040e0d007388 */ /* 0x0083e20000000400 */
[----:B------:R-:W-:-:S03]  /*06a0*/  @P0 PRMT R6, RZ, 0x7610, R6 ;  /* 0x00007610ff060816 */ /* 0x000fc60000000006 */
[----:B-----5:R1:W-:Y:S04]  /*06b0*/  STS.U16 [R13+0x6], R15 ;  /* 0x0000060f0d007388 */ /* 0x0203e80000000400 */
[----:B----4-:R1:W-:Y:S04]  /*06c0*/  STS.U16 [R13], R6 ;  /* 0x000000060d007388 */ /* 0x0103e80000000400 */
[----:B------:R1:W-:Y:S04]  /*06d0*/  STS.U16 [R13+0x8], R18 ;  /* 0x000008120d007388 */ /* 0x0003e80000000400 */
[----:B------:R1:W-:Y:S04]  /*06e0*/  STS.U16 [R13+0xa], R19 ;  /* 0x00000a130d007388 */ /* 0x0003e80000000400 */
[----:B------:R1:W-:Y:S04]  /*06f0*/  STS.U16 [R13+0xc], R20 ;  /* 0x00000c140d007388 */ /* 0x0003e80000000400 */
[----:B------:R1:W-:Y:S02]  /*0700*/  STS.U16 [R13+0xe], R21 ;  /* 0x00000e150d007388 */ /* 0x0003e40000000400 */
.L_x_5:
[----:B------:R-:W-:Y:S05]  /*0710*/  BSYNC.RECONVERGENT B2 ;  /* 0x0000000000027941 */ /* 0x000fea0003800200 */
.L_x_3:
[----:B------:R-:W-:Y:S05]  /*0720*/  @!P1 BRA `(.L_x_6) ;  /* 0xfffffff800c89947 */ /* 0x000fea000383ffff */
[----:B------:R-:W-:Y:S05]  /*0730*/  BSYNC.RECONVERGENT B1 ;  /* 0x0000000000017941 */ /* 0x000fea0003800200 */
.L_x_2:
[----:B------:R-:W3:Y:S01]  /*0740*/  LDC R8, c[0x0][0x3a0] ;  /* 0x0000e800ff087b82 */ /* 0x000ee20000000800 */
[----:B------:R-:W-:-:S07]  /*0750*/  IMAD.MOV.U32 R11, RZ, RZ, R17 ;  /* 0x000000ffff0b7224 */ /* 0x000fce00078e0011 */
[----:B------:R-:W4:Y:S02]  /*0760*/  LDC R9, c[0x0][0x39c] ;  /* 0x0000e700ff097b82 */ /* 0x000f240000000800 */
.L_x_10:
[----:B-1----:R-:W-:Y:S01]  /*0770*/  IMAD.SHL.U32 R13, R11, 0x8, RZ ;  /* 0x000000080b0d7824 */ /* 0x002fe200078e00ff */
[--C-:B------:R-:W-:Y:S01]  /*0780*/  SHF.R.U32.HI R10, RZ, 0x3, R11.reuse ;  /* 0x00000003ff0a7819 */ /* 0x100fe2000001160b */
[----:B------:R-:W-:Y:S01]  /*0790*/  IMAD.IADD R11, R2, 0x1, R11 ;  /* 0x00000001020b7824 */ /* 0x000fe200078e020b */
[----:B------:R-:W-:Y:S02]  /*07a0*/  BSSY.RECONVERGENT B1, `(.L_x_7) ;  /* 0x0000049000017945 */ /* 0x000fe40003800200 */
[----:B------:R-:W-:Y:S02]  /*07b0*/  LOP3.LUT R13, R13, 0x38, RZ, 0xc0, !PT ;  /* 0x000000380d0d7812 */ /* 0x000fe400078ec0ff */
[----:B------:R-:W-:-:S03]  /*07c0*/  ISETP.GE.U32.AND P1, PT, R11, 0x80, PT ;  /* 0x000000800b00780c */ /* 0x000fc60003f26070 */
[----:B------:R-:W-:-:S04]  /*07d0*/  IMAD R22, R0, 0x40, R13 ;  /* 0x0000004000167824 */ /* 0x000fc800078e020d */
[----:B------:R-:W-:-:S05]  /*07e0*/  VIADD R16, R22, 0x7 ;  /* 0x0000000716107836 */ /* 0x000fca0000000000 */
[----:B----4-:R-:W-:-:S04]  /*07f0*/  ISETP.GE.AND P0, PT, R16, R9, PT ;  /* 0x000000091000720c */ /* 0x010fc80003f06270 */
[----:B---3--:R-:W-:-:S13]  /*0800*/  ISETP.GE.OR P0, PT, R10, R8, P0 ;  /* 0x000000080a00720c */ /* 0x008fda0000706670 */
[----:B------:R-:W-:Y:S05]  /*0810*/  @P0 BRA `(.L_x_8) ;  /* 0x0000000000300947 */ /* 0x000fea0003800000 */
[C---:B--2---:R-:W-:Y:S02]  /*0820*/  IMAD R5, R10.reuse, R9, RZ ;  /* 0x000000090a057224 */ /* 0x044fe400078e02ff */
[----:B------:R-:W-:-:S03]  /*0830*/  IMAD R7, R10, 0x40, R13 ;  /* 0x000000400a077824 */ /* 0x000fc600078e020d */
[----:B------:R-:W-:Y:S01]  /*0840*/  IADD3 R5, P0, PT, R5, R22, RZ ;  /* 0x0000001605057210 */ /* 0x000fe20007f1e0ff */
[----:B------:R-:W-:-:S04]  /*0850*/  IMAD.U32 R7, R7, 0x2, R12 ;  /* 0x0000000207077824 */ /* 0x000fc800078e000c */
[----:B------:R-:W-:Y:S01]  /*0860*/  IMAD.X R6, RZ, RZ, RZ, P0 ;  /* 0x000000ffff067224 */ /* 0x000fe200000e06ff */
[----:B------:R-:W-:-:S04]  /*0870*/  LEA R4, P0, R5, UR10, 0x1 ;  /* 0x0000000a05047c11 */ /* 0x000fc8000f8008ff */
[----:B------:R-:W-:-:S05]  /*0880*/  LEA.HI.X R5, R5, UR11, R6, 0x1, P0 ;  /* 0x0000000b05057c11 */ /* 0x000fca00080f0c06 */
[----:B------:R-:W-:Y:S01]  /*0890*/  @!PT LDS RZ, [RZ] ;  /* 0x00000000fffff984 */ /* 0x000fe20000000800 */
[----:B------:R-:W-:Y:S01]  /*08a0*/  @!PT LDS RZ, [RZ] ;  /* 0x00000000fffff984 */ /* 0x000fe20000000800 */
[----:B------:R-:W-:Y:S01]  /*08b0*/  @!PT LDS RZ, [RZ] ;  /* 0x00000000fffff984 */ /* 0x000fe20000000800 */
[----:B------:R1:W-:Y:S01]  /*08c0*/  LDGSTS.E.128 [R7+0x1000], desc[UR6][R4.64] ;  /* 0x0100000004077fae */ /* 0x0003e2000b9a1806 */
[----:B------:R-:W-:Y:S05]  /*08d0*/  BRA `(.L_x_9) ;  /* 0x0000000000d47947 */ /* 0x000fea0003800000 */
.L_x_8:
[----:B------:R-:W-:-:S13]  /*08e0*/  ISETP.GE.AND P0, PT, R10, R8, PT ;  /* 0x000000080a00720c */ /* 0x000fda0003f06270 */
[----:B--2---:R-:W-:-:S04]  /*08f0*/  @P0 IMAD R5, R10, 0x40, R13 ;  /* 0x000000400a050824 */ /* 0x004fc800078e020d */
[----:B------:R-:W-:-:S05]  /*0900*/  @P0 IMAD.U32 R5, R5, 0x2, R12 ;  /* 0x0000000205050824 */ /* 0x000fca00078e000c */
[----:B------:R2:W-:Y:S01]  /*0910*/  @P0 STS.128 [R5+0x1000], RZ ;  /* 0x001000ff05000388 */ /* 0x0005e20000000c00 */
[----:B------:R-:W-:Y:S05]  /*0920*/  @P0 BRA `(.L_x_9) ;  /* 0x0000000000c00947 */ /* 0x000fea0003800000 */
[CC--:B------:R-:W-:Y:S01]  /*0930*/  ISETP.GE.AND P0, PT, R22.reuse, R9.reuse, PT ;  /* 0x000000091600720c */ /* 0x0c0fe20003f06270 */
[C---:B------:R-:W-:Y:S02]  /*0940*/  VIADD R4, R22.reuse, 0x1 ;  /* 0x0000000116047836 */ /* 0x040fe40000000000 */
[----:B------:R-:W-:Y:S02]  /*0950*/  VIADD R14, R22, 0x2 ;  /* 0x00000002160e7836 */ /* 0x000fe40000000000 */
[-C--:B------:R-:W-:Y:S01]  /*0960*/  IMAD R19, R10, R9.reuse, RZ ;  /* 0x000000090a137224 */ /* 0x080fe200078e02ff */
[-C--:B------:R-:W-:Y:S01]  /*0970*/  ISETP.GE.AND P6, PT, R4, R9.reuse, PT ;  /* 0x000000090400720c */ /* 0x080fe20003fc6270 */
[----:B------:R-:W-:Y:S01]  /*0980*/  VIADD R18, R22, 0x4 ;  /* 0x0000000416127836 */ /* 0x000fe20000000000 */
[----:B------:R-:W-:Y:S01]  /*0990*/  ISETP.GE.AND P2, PT, R14, R9, PT ;  /* 0x000000090e00720c */ /* 0x000fe20003f46270 */
[C---:B------:R-:W-:Y:S01]  /*09a0*/  VIADD R14, R22.reuse, 0x3 ;  /* 0x00000003160e7836 */ /* 0x040fe20000000000 */
[----:B--2---:R-:W-:-:S02]  /*09b0*/  IADD3 R5, P3, PT, R22, R19, RZ ;  /* 0x0000001316057210 */ /* 0x004fc40007f7e0ff */
[-C--:B------:R-:W-:Y:S01]  /*09c0*/  ISETP.GE.AND P4, PT, R18, R9.reuse, PT ;  /* 0x000000091200720c */ /* 0x080fe20003f86270 */
[----:B------:R-:W1:Y:S01]  /*09d0*/  @!P0 LDC.64 R6, c[0x0][0x388] ;  /* 0x0000e200ff068b82 */ /* 0x000e620000000a00 */
[C---:B------:R-:W-:Y:S01]  /*09e0*/  LEA R4, P5, R5.reuse, UR10, 0x1 ;  /* 0x0000000a05047c11 */ /* 0x040fe2000f8a08ff */
[----:B------:R-:W-:Y:S01]  /*09f0*/  IMAD.X R20, RZ, RZ, RZ, P3 ;  /* 0x000000ffff147224 */ /* 0x000fe200018e06ff */
[-C--:B------:R-:W-:Y:S01]  /*0a00*/  ISETP.GE.AND P3, PT, R14, R9.reuse, PT ;  /* 0x000000090e00720c */ /* 0x080fe20003f66270 */
[C---:B------:R-:W-:Y:S02]  /*0a10*/  VIADD R18, R22.reuse, 0x5 ;  /* 0x0000000516127836 */ /* 0x040fe40000000000 */
[----:B------:R-:W-:Y:S01]  /*0a20*/  @P6 PRMT R14, RZ, 0x7610, R14 ;  /* 0x00007610ff0e6816 */ /* 0x000fe2000000000e */
[C---:B------:R-:W-:Y:S01]  /*0a30*/  @!P0 IMAD.IADD R19, R22.reuse, 0x1, R19 ;  /* 0x0000000116138824 */ /* 0x040fe200078e0213 */
[----:B------:R-:W-:Y:S02]  /*0a40*/  @P2 PRMT R15, RZ, 0x7610, R15 ;  /* 0x00007610ff0f2816 */ /* 0x000fe4000000000f */
[----:B------:R-:W-:Y:S01]  /*0a50*/  LEA.HI.X R5, R5, UR11, R20, 0x1, P5 ;  /* 0x0000000b05057c11 */ /* 0x000fe2000a8f0c14 */
[----:B------:R-:W-:Y:S01]  /*0a60*/  VIADD R20, R22, 0x6 ;  /* 0x0000000616147836 */ /* 0x000fe20000000000 */
[----:B------:R-:W-:-:S03]  /*0a70*/  ISETP.GE.AND P5, PT, R18, R9, PT ;  /* 0x000000091200720c */ /* 0x000fc60003fa6270 */
[----:B------:R-:W2:Y:S01]  /*0a80*/  @!P6 LDG.E.U16 R14, desc[UR6][R4.64+0x2] ;  /* 0x00000206040ee981 */ /* 0x000ea2000c1e1500 */
[----:B------:R-:W-:-:S03]  /*0a90*/  ISETP.GE.AND P6, PT, R20, R9, PT ;  /* 0x000000091400720c */ /* 0x000fc60003fc6270 */
[----:B------:R-:W3:Y:S01]  /*0aa0*/  @!P2 LDG.E.U16 R15, desc[UR6][R4.64+0x4] ;  /* 0x00000406040fa981 */ /* 0x000ee2000c1e1500 */
[----:B------:R-:W-:Y:S01]  /*0ab0*/  ISETP.GE.AND P2, PT, R16, R9, PT ;  /* 0x000000091000720c */ /* 0x000fe20003f46270 */
[----:B-1----:R-:W-:Y:S01]  /*0ac0*/  @!P0 IMAD.WIDE.U32 R6, R19, 0x2, R6 ;  /* 0x0000000213068825 */ /* 0x002fe200078e0006 */
[----:B------:R-:W-:Y:S02]  /*0ad0*/  @P3 PRMT R16, RZ, 0x7610, R16 ;  /* 0x00007610ff103816 */ /* 0x000fe40000000010 */
[----:B------:R-:W-:Y:S02]  /*0ae0*/  @P4 PRMT R18, RZ, 0x7610, R18 ;  /* 0x00007610ff124816 */ /* 0x000fe40000000012 */
[----:B------:R-:W-:Y:S01]  /*0af0*/  @P5 PRMT R19, RZ, 0x7610, R19 ;  /* 0x00007610ff135816 */ /* 0x000fe20000000013 */
[----:B------:R1:W4:Y:S02]  /*0b00*/  @!P0 LDG.E.U16 R6, desc[UR6][R6.64] ;  /* 0x0000000606068981 */ /* 0x000324000c1e1500 */
[----:B------:R-:W-:-:S04]  /*0b10*/  @P6 PRMT R20, RZ, 0x7610, R20 ;  /* 0x00007610ff146816 */ /* 0x000fc80000000014 */
[----:B------:R-:W-:Y:S01]  /*0b20*/  @P2 PRMT R21, RZ, 0x7610, R21 ;  /* 0x00007610ff152816 */ /* 0x000fe20000000015 */
[----:B------:R-:W5:Y:S04]  /*0b30*/  @!P3 LDG.E.U16 R16, desc[UR6][R4.64+0x6] ;  /* 0x000006060410b981 */ /* 0x000f68000c1e1500 */
[----:B------:R-:W4:Y:S04]  /*0b40*/  @!P4 LDG.E.U16 R18, desc[UR6][R4.64+0x8] ;  /* 0x000008060412c981 */ /* 0x000f28000c1e1500 */
[----:B------:R-:W4:Y:S04]  /*0b50*/  @!P5 LDG.E.U16 R19, desc[UR6][R4.64+0xa] ;  /* 0x00000a060413d981 */ /* 0x000f28000c1e1500 */
[----:B------:R-:W4:Y:S04]  /*0b60*/  @!P6 LDG.E.U16 R20, desc[UR6][R4.64+0xc] ;  /* 0x00000c060414e981 */ /* 0x000f28000c1e1500 */
[----:B------:R-:W4:Y:S01]  /*0b70*/  @!P2 LDG.E.U16 R21, desc[UR6][R4.64+0xe] ;  /* 0x00000e060415a981 */ /* 0x000f22000c1e1500 */
[----:B-1----:R-:W-:-:S04]  /*0b80*/  IMAD R7, R10, 0x40, R13 ;  /* 0x000000400a077824 */ /* 0x002fc800078e020d */
[----:B------:R-:W-:-:S05]  /*0b90*/  IMAD R7, R7, 0x2, R12 ;  /* 0x0000000207077824 */ /* 0x000fca00078e020c */
[----:B--2---:R1:W-:Y:S04]  /*0ba0*/  STS.U16 [R7+0x1002], R14 ;  /* 0x0010020e07007388 */ /* 0x0043e80000000400 */
[----:B---3--:R1:W-:Y:S01]  /*0bb0*/  STS.U16 [R7+0x1004], R15 ;  /* 0x0010040f07007388 */ /* 0x0083e20000000400 */
[----:B------:R-:W-:-:S03]  /*0bc0*/  @P0 PRMT R6, RZ, 0x7610, R6 ;  /* 0x00007610ff060816 */ /* 0x000fc60000000006 */
[----:B-----5:R1:W-:Y:S04]  /*0bd0*/  STS.U16 [R7+0x1006], R16 ;  /* 0x0010061007007388 */ /* 0x0203e80000000400 */
[----:B----4-:R1:W-:Y:S04]  /*0be0*/  STS.U16 [R7+0x1000], R6 ;  /* 0x0010000607007388 */ /* 0x0103e80000000400 */
[----:B------:R1:W-:Y:S04]  /*0bf0*/  STS.U16 [R7+0x1008], R18 ;  /* 0x0010081207007388 */ /* 0x0003e80000000400 */
[----:B------:R1:W-:Y:S04]  /*0c00*/  STS.U16 [R7+0x100a], R19 ;  /* 0x00100a1307007388 */ /* 0x0003e80000000400 */
[----:B------:R1:W-:Y:S04]  /*0c10*/  STS.U16 [R7+0x100c], R20 ;  /* 0x00100c1407007388 */ /* 0x0003e80000000400 */
[----:B------:R1:W-:Y:S02]  /*0c20*/  STS.U16 [R7+0x100e], R21 ;  /* 0x00100e1507007388 */ /* 0x0003e40000000400 */
.L_x_9:
[----:B------:R-:W-:Y:S05]  /*0c30*/  BSYNC.RECONVERGENT B1 ;  /* 0x0000000000017941 */ /* 0x000fea0003800200 */
.L_x_7:
[----:B------:R-:W-:Y:S05]  /*0c40*/  @!P1 BRA `(.L_x_10) ;  /* 0xfffffff800c89947 */ /* 0x000fea000383ffff */
.L_x_1:
[----:B------:R-:W-:Y:S05]  /*0c50*/  BSYNC.RECONVERGENT B0 ;  /* 0x0000000000007941 */ /* 0x000fea0003800200 */
.L_x_0:
[----:B------:R-:W0:Y:S01]  /*0c60*/  LDGDEPBAR ;  /* 0x00000000000079af */ /* 0x000e220000000000 */
[----:B------:R-:W3:Y:S01]  /*0c70*/  LDCU UR5, c[0x0][0x3a0] ;  /* 0x00007400ff0577ac */ /* 0x000ee20008000800 */
[----:B-12---:R-:W-:Y:S02]  /*0c80*/  CS2R R6, SRZ ;  /* 0x0000000000067805 */ /* 0x006fe4000001ff00 */
[----:B------:R-:W-:Y:S02]  /*0c90*/  CS2R R4, SRZ ;  /* 0x0000000000047805 */ /* 0x000fe4000001ff00 */
[----:B------:R-:W-:Y:S02]  /*0ca0*/  CS2R R10, SRZ ;  /* 0x00000000000a7805 */ /* 0x000fe4000001ff00 */
[----:B------:R-:W-:Y:S01]  /*0cb0*/  CS2R R8, SRZ ;  /* 0x0000000000087805 */ /* 0x000fe2000001ff00 */
[----:B------:R-:W1:Y:S01]  /*0cc0*/  LDCU.64 UR12, c[0x0][0x398] ;  /* 0x00007300ff0c77ac */ /* 0x000e620008000a00 */
[----:B---3--:R-:W-:Y:S01]  /*0cd0*/  UISETP.GE.AND UP0, UPT, UR5, 0x1, UPT ;  /* 0x000000010500788c */ /* 0x008fe2000bf06270 */
[----:B------:R-:W-:-:S04]  /*0ce0*/  DEPBAR.LE SB0, 0x0 ;  /* 0x000080000000791a */ /* 0x000fc80000000000 */
[----:B------:R-:W-:Y:S06]  /*0cf0*/  BAR.SYNC.DEFER_BLOCKING 0x0 ;  /* 0x0000000000007b1d */ /* 0x000fec0000010000 */
[----:B-1----:R-:W-:Y:S05]  /*0d00*/  BRA.U !UP0, `(.L_x_11) ;  /* 0x0000001108d07547 */ /* 0x002fea000b800000 */
[----:B------:R-:W-:Y:S01]  /*0d10*/  IMAD.MOV.U32 R16, RZ, RZ, 0x1 ;  /* 0x00000001ff107424 */ /* 0x000fe200078e00ff */
[----:B------:R-:W1:Y:S01]  /*0d20*/  LDCU.64 UR8, c[0x0][0x380] ;  /* 0x00007000ff0877ac */ /* 0x000e620008000a00 */
[----:B------:R-:W-:Y:S02]  /*0d30*/  IMAD.MOV.U32 R18, RZ, RZ, RZ ;  /* 0x000000ffff127224 */ /* 0x000fe400078e00ff */
[----:B------:R-:W-:Y:S02]  /*0d40*/  IMAD.MOV.U32 R24, RZ, RZ, RZ ;  /* 0x000000ffff187224 */ /* 0x000fe400078e00ff */
[----:B------:R-:W-:-:S07]  /*0d50*/  IMAD.MOV.U32 R7, RZ, RZ, RZ ;  /* 0x000000ffff077224 */ /* 0x000fce00078e00ff */
.L_x_56:
[----:B------:R-:W2:Y:S01]  /*0d60*/  LDCU UR5, c[0x0][0x3a0] ;  /* 0x00007400ff0577ac */ /* 0x000ea20008000800 */
[----:B------:R-:W-:Y:S02]  /*0d70*/  VIADD R12, R18, 0x10 ;  /* 0x00000010120c7836 */ /* 0x000fe40000000000 */
[----:B--2---:R-:W-:-:S05]  /*0d80*/  IMAD.U32 R19, RZ, RZ, UR5 ;  /* 0x00000005ff137e24 */ /* 0x004fca000f8e00ff */
[----:B------:R-:W-:-:S13]  /*0d90*/  ISETP.GE.AND P0, PT, R12, R19, PT ;  /* 0x000000130c00720c */ /* 0x000fda0003f06270 */
[----:B------:R-:W-:Y:S05]  /*0da0*/  @P0 BRA `(.L_x_12) ;  /* 0x0000000c00f00947 */ /* 0x000fea0003800000 */
[----:B------:R-:W-:Y:S01]  /*0db0*/  ISETP.GT.U32.AND P0, PT, R17, 0x7f, PT ;  /* 0x0000007f1100780c */ /* 0x000fe20003f04070 */
[----:B------:R-:W-:-:S12]  /*0dc0*/  BSSY.RECONVERGENT B0, `(.L_x_13) ;  /* 0x00000f9000007945 */ /* 0x000fd80003800200 */
[----:B------:R-:W-:Y:S05]  /*0dd0*/  @P0 BRA `(.L_x_14) ;  /* 0x0000000c00dc0947 */ /* 0x000fea0003800000 */
[----:B------:R-:W-:Y:S01]  /*0de0*/  BSSY.RECONVERGENT B2, `(.L_x_15) ;  /* 0x000007f000027945 */ /* 0x000fe20003800200 */
[----:B------:R-:W-:Y:S02]  /*0df0*/  IMAD.SHL.U32 R19, R17, 0x8, RZ ;  /* 0x0000000811137824 */ /* 0x000fe400078e00ff */
[----:B------:R-:W-:Y:S02]  /*0e00*/  IMAD R20, R16, 0x8, R3 ;  /* 0x0000000810147824 */ /* 0x000fe400078e0203 */
[----:B------:R-:W-:-:S07]  /*0e10*/  IMAD.MOV.U32 R21, RZ, RZ, R17 ;  /* 0x000000ffff157224 */ /* 0x000fce00078e0011 */
.L_x_34:
[----:B--2---:R-:W2:Y:S01]  /*0e20*/  LDC R23, c[0x0][0x3a0] ;  /* 0x0000e800ff177b82 */ /* 0x004ea20000000800 */
[----:B------:R-:W-:Y:S01]  /*0e30*/  LOP3.LUT R14, R19, 0x8, RZ, 0xc0, !PT ;  /* 0x00000008130e7812 */ /* 0x000fe200078ec0ff */
[----:B------:R-:W-:Y:S01]  /*0e40*/  VIADD R27, R18, 0x10 ;  /* 0x00000010121b7836 */ /* 0x000fe20000000000 */
[--C-:B------:R-:W-:Y:S01]  /*0e50*/  SHF.R.U32.HI R25, RZ, 0x1, R21.reuse ;  /* 0x00000001ff197819 */ /* 0x100fe20000011615 */
[----:B------:R-:W-:Y:S01]  /*0e60*/  IMAD.IADD R21, R2, 0x1, R21 ;  /* 0x0000000102157824 */ /* 0x000fe200078e0215 */
[----:B------:R-:W-:Y:S01]  /*0e70*/  BSSY.RECONVERGENT B1, `(.L_x_16) ;  /* 0x0000072000017945 */ /* 0x000fe20003800200 */
[----:B---34-:R-:W-:Y:S02]  /*0e80*/  IMAD.IADD R12, R27, 0x1, R14 ;  /* 0x000000011b0c7824 */ /* 0x018fe400078e020e */
[----:B------:R-:W3:Y:S01]  /*0e90*/  LDC R13, c[0x0][0x398] ;  /* 0x0000e600ff0d7b82 */ /* 0x000ee20000000800 */
[----:B------:R-:W-:Y:S01]  /*0ea0*/  VIADD R26, R25, UR4 ;  /* 0x00000004191a7c36 */ /* 0x000fe20008000000 */
[----:B------:R-:W-:Y:S01]  /*0eb0*/  ISETP.GE.U32.AND P1, PT, R21, 0x80, PT ;  /* 0x000000801500780c */ /* 0x000fe20003f26070 */
[----:B------:R-:W-:-:S03]  /*0ec0*/  VIADD R12, R12, 0x7 ;  /* 0x000000070c0c7836 */ /* 0x000fc60000000000 */
[----:B------:R-:W-:Y:S02]  /*0ed0*/  P2R R22, PR, RZ, 0x2 ;  /* 0x00000002ff167803 */ /* 0x000fe40000000000 */
[----:B--2---:R-:W-:-:S04]  /*0ee0*/  ISETP.GE.AND P0, PT, R12, R23, PT ;  /* 0x000000170c00720c */ /* 0x004fc80003f06270 */
[----:B---3--:R-:W-:-:S13]  /*0ef0*/  ISETP.GE.OR P0, PT, R26, R13, P0 ;  /* 0x0000000d1a00720c */ /* 0x008fda0000706670 */
[----:B------:R-:W-:Y:S05]  /*0f00*/  @P0 BRA `(.L_x_17) ;  /* 0x0000000000400947 */ /* 0x000fea0003800000 */
[----:B------:R-:W2:Y:S01]  /*0f10*/  LDL.64 R12, [R20] ;  /* 0x00000000140c7983 */ /* 0x000ea20000100a00 */
[----:B------:R-:W-:Y:S01]  /*0f20*/  IMAD R23, R26, R23, RZ ;  /* 0x000000171a177224 */ /* 0x000fe200078e02ff */
[----:B------:R-:W-:Y:S01]  /*0f30*/  LOP3.LUT R26, R19, 0x8, RZ, 0xc0, !PT ;  /* 0x00000008131a7812 */ /* 0x000fe200078ec0ff */
[----:B------:R-:W-:-:S04]  /*0f40*/  IMAD.IADD R14, R14, 0x1, R18 ;  /* 0x000000010e0e7824 */ /* 0x000fc800078e0212 */
[----:B------:R-:W-:Y:S01]  /*0f50*/  IMAD R26, R25, 0x10, R26 ;  /* 0x00000010191a7824 */ /* 0x000fe200078e021a */
[----:B------:R-:W-:-:S04]  /*0f60*/  IADD3 R15, P0, PT, R23, R14, RZ ;  /* 0x0000000e170f7210 */ /* 0x000fc80007f1e0ff */
[----:B------:R-:W-:Y:S02]  /*0f70*/  LEA.HI.X.SX32 R28, R23, RZ, 0x1, P0 ;  /* 0x000000ff171c7211 */ /* 0x000fe400000f0eff */
[----:B-1----:R-:W-:-:S04]  /*0f80*/  LEA R14, P0, R15, UR8, 0x1 ;  /* 0x000000080f0e7c11 */ /* 0x002fc8000f8008ff */
[----:B------:R-:W-:Y:S02]  /*0f90*/  LEA.HI.X R15, R15, UR9, R28, 0x1, P0 ;  /* 0x000000090f0f7c11 */ /* 0x000fe400080f0c1c */
[----:B--2---:R-:W-:-:S05]  /*0fa0*/  MOV R13, R12 ;  /* 0x0000000c000d7202 */ /* 0x004fca0000000f00 */
[----:B------:R-:W-:-:S05]  /*0fb0*/  IMAD.U32 R13, R26, 0x2, R13 ;  /* 0x000000021a0d7824 */ /* 0x000fca00078e000d */
[----:B------:R-:W-:Y:S01]  /*0fc0*/  @!PT LDS RZ, [RZ] ;  /* 0x00000000fffff984 */ /* 0x000fe20000000800 */
[----:B------:R-:W-:Y:S01]  /*0fd0*/  @!PT LDS RZ, [RZ] ;  /* 0x00000000fffff984 */ /* 0x000fe20000000800 */
[----:B------:R-:W-:Y:S01]  /*0fe0*/  @!PT LDS RZ, [RZ] ;  /* 0x00000000fffff984 */ /* 0x000fe20000000800 */
[----:B------:R1:W-:Y:S01]  /*0ff0*/  LDGSTS.E.128 [R13], desc[UR6][R14.64+0x20] ;  /* 0x000000200e0d7fae */ /* 0x0003e2000b9a1806 */
[----:B------:R-:W-:Y:S05]  /*1000*/  BRA `(.L_x_18) ;  /* 0x0000000400607947 */ /* 0x000fea0003800000 */
.L_x_17:
[----:B------:R-:W-:Y:S02]  /*1010*/  ISETP.GE.AND P0, PT, R26, R13, PT ;  /* 0x0000000d1a00720c */ /* 0x000fe40003f06270 */
[----:B------:R-:W-:-:S11]  /*1020*/  LOP3.LUT R28, R19, 0x8, RZ, 0xc0, !PT ;  /* 0x00000008131c7812 */ /* 0x000fd600078ec0ff */
[----:B------:R-:W-:Y:S05]  /*1030*/  @!P0 BRA `(.L_x_19) ;  /* 0x0000000000308947 */ /* 0x000fea0003800000 */
[----:B------:R-:W2:Y:S01]  /*1040*/  LDL.64 R12, [R20] ;  /* 0x00000000140c7983 */ /* 0x000ea20000100a00 */
[----:B------:R-:W-:-:S04]  /*1050*/  IMAD R25, R25, 0x10, R28 ;  /* 0x0000001019197824 */ /* 0x000fc800078e021c */
[----:B--2---:R-:W-:-:S05]  /*1060*/  IMAD.WIDE.U32 R12, R25, 0x2, R12 ;  /* 0x00000002190c7825 */ /* 0x004fca00078e000c */
[----:B------:R2:W-:Y:S04]  /*1070*/  ST.E.U16 desc[UR6][R12.64], RZ ;  /* 0x000000ff0c007985 */ /* 0x0005e8000c101506 */
[----:B------:R2:W-:Y:S04]  /*1080*/  ST.E.U16 desc[UR6][R12.64+0x2], RZ ;  /* 0x000002ff0c007985 */ /* 0x0005e8000c101506 */
[----:B------:R2:W-:Y:S04]  /*1090*/  ST.E.U16 desc[UR6][R12.64+0x4], RZ ;  /* 0x000004ff0c007985 */ /* 0x0005e8000c101506 */
[----:B------:R2:W-:Y:S04]  /*10a0*/  ST.E.U16 desc[UR6][R12.64+0x6], RZ ;  /* 0x000006ff0c007985 */ /* 0x0005e8000c101506 */
[----:B------:R2:W-:Y:S04]  /*10b0*/  ST.E.U16 desc[UR6][R12.64+0x8], RZ ;  /* 0x000008ff0c007985 */ /* 0x0005e8000c101506 */
[----:B------:R2:W-:Y:S04]  /*10c0*/  ST.E.U16 desc[UR6][R12.64+0xa], RZ ;  /* 0x00000aff0c007985 */ /* 0x0005e8000c101506 */
[----:B------:R2:W-:Y:S04]  /*10d0*/  ST.E.U16 desc[UR6][R12.64+0xc], RZ ;  /* 0x00000cff0c007985 */ /* 0x0005e8000c101506 */
[----:B------:R2:W-:Y:S01]  /*10e0*/  ST.E.U16 desc[UR6][R12.64+0xe], RZ ;  /* 0x00000eff0c007985 */ /* 0x0005e2000c101506 */
[----:B------:R-:W-:Y:S05]  /*10f0*/  BRA `(.L_x_18) ;  /* 0x0000000400247947 */ /* 0x000fea0003800000 */
.L_x_19:
[----:B------:R-:W-:Y:S01]  /*1100*/  IMAD R26, R26, R23, RZ ;  /* 0x000000171a1a7224 */ /* 0x000fe200078e02ff */
[----:B------:R-:W2:Y:S01]  /*1110*/  LDL.64 R14, [R20] ;  /* 0x00000000140e7983 */ /* 0x000ea20000100a00 */
[----:B------:R-:W-:-:S05]  /*1120*/  IMAD.IADD R13, R28, 0x1, R18 ;  /* 0x000000011c0d7824 */ /* 0x000fca00078e0212 */
[----:B------:R-:W-:-:S04]  /*1130*/  IADD3 R13, P0, PT, R26, R13, RZ ;  /* 0x0000000d1a0d7210 */ /* 0x000fc80007f1e0ff */
[----:B------:R-:W-:Y:S02]  /*1140*/  LEA.HI.X.SX32 R26, R26, RZ, 0x1, P0 ;  /* 0x000000ff1a1a7211 */ /* 0x000fe400000f0eff */
[----:B-1----:R-:W-:-:S04]  /*1150*/  LEA R12, P0, R13, UR8, 0x1 ;  /* 0x000000080d0c7c11 */ /* 0x002fc8000f8008ff */
[----:B------:R-:W-:Y:S01]  /*1160*/  LEA.HI.X R13, R13, UR9, R26, 0x1, P0 ;  /* 0x000000090d0d7c11 */ /* 0x000fe200080f0c1a */
[----:B------:R-:W-:-:S05]  /*1170*/  IMAD.IADD R26, R27, 0x1, R28 ;  /* 0x000000011b1a7824 */ /* 0x000fca00078e021c */
[----:B------:R-:W-:Y:S01]  /*1180*/  ISETP.GE.AND P4, PT, R26, R23, PT ;  /* 0x000000171a00720c */ /* 0x000fe20003f86270 */
[----:B------:R-:W-:-:S12]  /*1190*/  IMAD R27, R25, 0x10, R28 ;  /* 0x00000010191b7824 */ /* 0x000fd800078e021c */
[----:B------:R-:W3:Y:S01]  /*11a0*/  @!P4 LDG.E.U16 R25, desc[UR6][R12.64+0x20] ;  /* 0x000020060c19c981 */ /* 0x000ee2000c1e1500 */
[----:B------:R-:W-:-:S05]  /*11b0*/  VIADD R28, R26, 0x1 ;  /* 0x000000011a1c7836 */ /* 0x000fca0000000000 */
[----:B------:R-:W-:Y:S01]  /*11c0*/  ISETP.GE.AND P6, PT, R28, R23, PT ;  /* 0x000000171c00720c */ /* 0x000fe20003fc6270 */
[----:B------:R-:W-:-:S05]  /*11d0*/  VIADD R28, R26, 0x2 ;  /* 0x000000021a1c7836 */ /* 0x000fca0000000000 */
[----:B------:R-:W-:Y:S01]  /*11e0*/  ISETP.GE.AND P0, PT, R28, R23, PT ;  /* 0x000000171c00720c */ /* 0x000fe20003f06270 */
[----:B------:R-:W-:-:S05]  /*11f0*/  VIADD R28, R26, 0x3 ;  /* 0x000000031a1c7836 */ /* 0x000fca0000000000 */
[----:B------:R-:W-:Y:S01]  /*1200*/  ISETP.GE.AND P1, PT, R28, R23, PT ;  /* 0x000000171c00720c */ /* 0x000fe20003f26270 */
[----:B------:R-:W-:-:S05]  /*1210*/  VIADD R28, R26, 0x4 ;  /* 0x000000041a1c7836 */ /* 0x000fca0000000000 */
[-C--:B------:R-:W-:Y:S01]  /*1220*/  ISETP.GE.AND P2, PT, R28, R23.reuse, PT ;  /* 0x000000171c00720c */ /* 0x080fe20003f46270 */
[C---:B------:R-:W-:Y:S02]  /*1230*/  VIADD R28, R26.reuse, 0x5 ;  /* 0x000000051a1c7836 */ /* 0x040fe40000000000 */
[----:B------:R-:W-:Y:S01]  /*1240*/  VIADD R26, R26, 0x6 ;  /* 0x000000061a1a7836 */ /* 0x000fe20000000000 */
[----:B------:R-:W-:Y:S02]  /*1250*/  BSSY.RECONVERGENT B3, `(.L_x_20) ;  /* 0x000000e000037945 */ /* 0x000fe40003800200 */
[----:B------:R-:W-:Y:S01]  /*1260*/  ISETP.GE.AND P3, PT, R28, R23, PT ;  /* 0x000000171c00720c */ /* 0x000fe20003f66270 */
[----:B--2---:R-:W-:Y:S01]  /*1270*/  IMAD.WIDE.U32 R14, R27, 0x2, R14 ;  /* 0x000000021b0e7825 */ /* 0x004fe200078e000e */
[----:B------:R-:W-:Y:S02]  /*1280*/  LOP3.LUT R27, R19, 0x8, RZ, 0xc0, !PT ;  /* 0x00000008131b7812 */ /* 0x000fe400078ec0ff */
[----:B------:R-:W-:-:S05]  /*1290*/  @P4 PRMT R25, RZ, 0x7610, R25 ;  /* 0x00007610ff194816 */ /* 0x000fca0000000019 */
[----:B---3--:R1:W-:Y:S01]  /*12a0*/  ST.E.U16 desc[UR6][R14.64], R25 ;  /* 0x000000190e007985 */ /* 0x0083e2000c101506 */
[----:B------:R-:W-:Y:S01]  /*12b0*/  ISETP.GE.AND P4, PT, R26, R23, PT ;  /* 0x000000171a00720c */ /* 0x000fe20003f86270 */
[----:B------:R-:W-:-:S04]  /*12c0*/  VIADD R26, R18, 0x10 ;  /* 0x00000010121a7836 */ /* 0x000fc80000000000 */
[----:B------:R-:W-:-:S04]  /*12d0*/  IMAD.IADD R26, R26, 0x1, R27 ;  /* 0x000000011a1a7824 */ /* 0x000fc800078e021b */
[----:B------:R-:W-:Y:S01]  /*12e0*/  VIADD R26, R26, 0x7 ;  /* 0x000000071a1a7836 */ /* 0x000fe20000000000 */
[----:B------:R-:W-:-:S04]  /*12f0*/  @P6 PRMT R27, RZ, 0x7610, R27 ;  /* 0x00007610ff1b6816 */ /* 0x000fc8000000001b */
[----:B------:R-:W-:Y:S01]  /*1300*/  ISETP.GE.AND P5, PT, R26, R23, PT ;  /* 0x000000171a00720c */ /* 0x000fe20003fa6270 */
[----:B-1----:R-:W-:-:S12]  /*1310*/  @P6 BRA `(.L_x_21) ;  /* 0x0000000000046947 */ /* 0x002fd80003800000 */
[----:B------:R1:W5:Y:S02]  /*1320*/  LDG.E.U16 R27, desc[UR6][R12.64+0x22] ;  /* 0x000022060c1b7981 */ /* 0x000364000c1e1500 */
.L_x_21:
[----:B------:R-:W-:Y:S05]  /*1330*/  BSYNC.RECONVERGENT B3 ;  /* 0x0000000000037941 */ /* 0x000fea0003800200 */
.L_x_20:
[----:B-----5:R2:W-:Y:S01]  /*1340*/  ST.E.U16 desc[UR6][R14.64+0x2], R27 ;  /* 0x0000021b0e007985 */ /* 0x0205e2000c101506 */
[----:B------:R-:W-:Y:S01]  /*1350*/  BSSY.RECONVERGENT B3, `(.L_x_22) ;  /* 0x0000004000037945 */ /* 0x000fe20003800200 */
[----:B------:R-:W-:-:S03]  /*1360*/  @P0 PRMT R23, RZ, 0x7610, R23 ;  /* 0x00007610ff170816 */ /* 0x000fc60000000017 */
[----:B------:R-:W-:Y:S05]  /*1370*/  @P0 BRA `(.L_x_23) ;  /* 0x0000000000040947 */ /* 0x000fea0003800000 */
[----:B------:R3:W5:Y:S02]  /*1380*/  LDG.E.U16 R23, desc[UR6][R12.64+0x24] ;  /* 0x000024060c177981 */ /* 0x000764000c1e1500 */
.L_x_23:
[----:B------:R-:W-:Y:S05]  /*1390*/  BSYNC.RECONVERGENT B3 ;  /* 0x0000000000037941 */ /* 0x000fea0003800200 */
.L_x_22:
[----:B-----5:R4:W-:Y:S01]  /*13a0*/  ST.E.U16 desc[UR6][R14.64+0x4], R23 ;  /* 0x000004170e007985 */ /* 0x0209e2000c101506 */
[----:B------:R-:W-:Y:S01]  /*13b0*/  BSSY.RECONVERGENT B3, `(.L_x_24) ;  /* 0x0000004000037945 */ /* 0x000fe20003800200 */
[----:B------:R-:W-:-:S03]  /*13c0*/  @P1 PRMT R25, RZ, 0x7610, R25 ;  /* 0x00007610ff191816 */ /* 0x000fc60000000019 */
[----:B------:R-:W-:Y:S05]  /*13d0*/  @P1 BRA `(.L_x_25) ;  /* 0x0000000000041947 */ /* 0x000fea0003800000 */
[----:B------:R1:W5:Y:S02]  /*13e0*/  LDG.E.U16 R25, desc[UR6][R12.64+0x26] ;  /* 0x000026060c197981 */ /* 0x000364000c1e1500 */
.L_x_25:
[----:B------:R-:W-:Y:S05]  /*13f0*/  BSYNC.RECONVERGENT B3 ;  /* 0x0000000000037941 */ /* 0x000fea0003800200 */
.L_x_24:
[----:B-----5:R1:W-:Y:S01]  /*1400*/  ST.E.U16 desc[UR6][R14.64+0x6], R25 ;  /* 0x000006190e007985 */ /* 0x0203e2000c101506 */
[----:B------:R-:W-:Y:S01]  /*1410*/  BSSY.RECONVERGENT B3, `(.L_x_26) ;  /* 0x0000004000037945 */ /* 0x000fe20003800200 */
[----:B----4-:R-:W-:-:S03]  /*1420*/  @P2 PRMT R23, RZ, 0x7610, R23 ;  /* 0x00007610ff172816 */ /* 0x010fc60000000017 */
[----:B------:R-:W-:Y:S05]  /*1430*/  @P2 BRA `(.L_x_27) ;  /* 0x0000000000042947 */ /* 0x000fea0003800000 */
[----:B------:R4:W5:Y:S02]  /*1440*/  LDG.E.U16 R23, desc[UR6][R12.64+0x28] ;  /* 0x000028060c177981 */ /* 0x000964000c1e1500 */
.L_x_27:
[----:B------:R-:W-:Y:S05]  /*1450*/  BSYNC.RECONVERGENT B3 ;  /* 0x0000000000037941 */ /* 0x000fea0003800200 */
.L_x_26:
[----:B-----5:R3:W-:Y:S01]  /*1460*/  ST.E.U16 desc[UR6][R14.64+0x8], R23 ;  /* 0x000008170e007985 */ /* 0x0207e2000c101506 */
[----:B------:R-:W-:Y:S01]  /*1470*/  BSSY.RECONVERGENT B3, `(.L_x_28) ;  /* 0x0000005000037945 */ /* 0x000fe20003800200 */
[----:B--2---:R-:W-:Y:S02]  /*1480*/  @P5 PRMT R27, RZ, 0x7610, R27 ;  /* 0x00007610ff1b5816 */ /* 0x004fe4000000001b */
[----:B-1----:R-:W-:Y:S01]  /*1490*/  @P3 PRMT R25, RZ, 0x7610, R25 ;  /* 0x00007610ff193816 */ /* 0x002fe20000000019 */
[----:B------:R-:W-:Y:S06]  /*14a0*/  @P3 BRA `(.L_x_29) ;  /* 0x0000000000043947 */ /* 0x000fec0003800000 */
[----:B------:R1:W5:Y:S02]  /*14b0*/  LDG.E.U16 R25, desc[UR6][R12.64+0x2a] ;  /* 0x00002a060c197981 */ /* 0x000364000c1e1500 */
.L_x_29:
[----:B------:R-:W-:Y:S05]  /*14c0*/  BSYNC.RECONVERGENT B3 ;  /* 0x0000000000037941 */ /* 0x000fea0003800200 */
.L_x_28:
[----:B-----5:R2:W-:Y:S01]  /*14d0*/  ST.E.U16 desc[UR6][R14.64+0xa], R25 ;  /* 0x00000a190e007985 */ /* 0x0205e2000c101506 */
[----:B------:R-:W-:Y:S01]  /*14e0*/  BSSY.RECONVERGENT B3, `(.L_x_30) ;  /* 0x0000004000037945 */ /* 0x000fe20003800200 */
[----:B---3--:R-:W-:-:S03]  /*14f0*/  @P4 PRMT R23, RZ, 0x7610, R23 ;  /* 0x00007610ff174816 */ /* 0x008fc60000000017 */
[----:B------:R-:W-:Y:S05]  /*1500*/  @P4 BRA `(.L_x_31) ;  /* 0x0000000000044947 */ /* 0x000fea0003800000 */
[----:B------:R3:W5:Y:S02]  /*1510*/  LDG.E.U16 R23, desc[UR6][R12.64+0x2c] ;  /* 0x00002c060c177981 */ /* 0x000764000c1e1500 */
.L_x_31:
[----:B------:R-:W-:Y:S05]  /*1520*/  BSYNC.RECONVERGENT B3 ;  /* 0x0000000000037941 */ /* 0x000fea0003800200 */
.L_x_30:
[----:B-----5:R1:W-:Y:S01]  /*1530*/  ST.E.U16 desc[UR6][R14.64+0xc], R23 ;  /* 0x00000c170e007985 */ /* 0x0203e2000c101506 */
[----:B------:R-:W-:Y:S04]  /*1540*/  BSSY.RECONVERGENT B3, `(.L_x_32) ;  /* 0x0000003000037945 */ /* 0x000fe80003800200 */
[----:B------:R-:W-:Y:S05]  /*1550*/  @P5 BRA `(.L_x_33) ;  /* 0x0000000000045947 */ /* 0x000fea0003800000 */
[----:B------:R1:W5:Y:S02]  /*1560*/  LDG.E.U16 R27, desc[UR6][R12.64+0x2e] ;  /* 0x00002e060c1b7981 */ /* 0x000364000c1e1500 */
.L_x_33:
[----:B------:R-:W-:Y:S05]  /*1570*/  BSYNC.RECONVERGENT B3 ;  /* 0x0000000000037941 */ /* 0x000fea0003800200 */
.L_x_32:
[----:B-----5:R1:W-:Y:S02]  /*1580*/  ST.E.U16 desc[UR6][R14.64+0xe], R27 ;  /* 0x00000e1b0e007985 */ /* 0x0203e4000c101506 */
.L_x_18:
[----:B-1----:R-:W-:Y:S05]  /*1590*/  BSYNC.RECONVERGENT B1 ;  /* 0x0000000000017941 */ /* 0x002fea0003800200 */
.L_x_16:
[----:B------:R-:W-:Y:S01]  /*15a0*/  ISETP.NE.AND P0, PT, R22, RZ, PT ;  /* 0x000000ff1600720c */ /* 0x000fe20003f05270 */
[----:B------:R-:W-:-:S12]  /*15b0*/  IMAD R19, R2, 0x8, R19 ;  /* 0x0000000802137824 */ /* 0x000fd800078e0213 */
[----:B------:R-:W-:Y:S05]  /*15c0*/  @!P0 BRA `(.L_x_34) ;  /* 0xfffffff800148947 */ /* 0x000fea000383ffff */
[----:B------:R-:W-:Y:S05]  /*15d0*/  BSYNC.RECONVERGENT B2 ;  /* 0x0000000000027941 */ /* 0x000fea0003800200 */
.L_x_15:
[----:B------:R-:W-:-:S07]  /*15e0*/  IMAD.MOV.U32 R21, RZ, RZ, R17 ;  /* 0x000000ffff157224 */ /* 0x000fce00078e0011 */
.L_x_53:
[----:B-1----:R-:W1:Y:S01]  /*15f0*/  LDC R22, c[0x0][0x39c] ;  /* 0x0000e700ff167b82 */ /* 0x002e620000000800 */
[----:B------:R-:W5:Y:S01]  /*1600*/  LDCU UR5, c[0x0][0x3a0] ;  /* 0x00007400ff0577ac */ /* 0x000f620008000800 */
[----:B------:R-:W-:Y:S01]  /*1610*/  IMAD.SHL.U32 R26, R21, 0x8, RZ ;  /* 0x00000008151a7824 */ /* 0x000fe200078e00ff */
[--C-:B--234-:R-:W-:Y:S01]  /*1620*/  SHF.R.U32.HI R15, RZ, 0x3, R21.reuse ;  /* 0x00000003ff0f7819 */ /* 0x11cfe20000011615 */
[----:B------:R-:W-:Y:S01]  /*1630*/  VIADD R14, R18, 0x10 ;  /* 0x00000010120e7836 */ /* 0x000fe20000000000 */
[----:B------:R-:W-:Y:S01]  /*1640*/  BSSY.RECONVERGENT B1, `(.L_x_35) ;  /* 0x000006f000017945 */ /* 0x000fe20003800200 */
[----:B------:R-:W-:Y:S01]  /*1650*/  IMAD.IADD R21, R2, 0x1, R21 ;  /* 0x0000000102157824 */ /* 0x000fe200078e0215 */
[----:B------:R-:W-:Y:S01]  /*1660*/  LOP3.LUT R26, R26, 0x38, RZ, 0xc0, !PT ;  /* 0x000000381a1a7812 */ /* 0x000fe200078ec0ff */
[----:B------:R-:W-:-:S03]  /*1670*/  IMAD.IADD R14, R14, 0x1, R15 ;  /* 0x000000010e0e7824 */ /* 0x000fc600078e020f */
[----:B------:R-:W-:Y:S01]  /*1680*/  ISETP.GE.U32.AND P1, PT, R21, 0x80, PT ;  /* 0x000000801500780c */ /* 0x000fe20003f26070 */
[----:B------:R-:W-:-:S04]  /*1690*/  IMAD R23, R0, 0x40, R26 ;  /* 0x0000004000177824 */ /* 0x000fc800078e021a */
[----:B------:R-:W-:Y:S02]  /*16a0*/  VIADD R25, R23, 0x7 ;  /* 0x0000000717197836 */ /* 0x000fe40000000000 */
[----:B-----5:R-:W-:-:S03]  /*16b0*/  IMAD.U32 R19, RZ, RZ, UR5 ;  /* 0x00000005ff137e24 */ /* 0x020fc6000f8e00ff */
[----:B-1----:R-:W-:-:S04]  /*16c0*/  ISETP.GE.AND P0, PT, R25, R22, PT ;  /* 0x000000161900720c */ /* 0x002fc80003f06270 */
[----:B------:R-:W-:-:S13]  /*16d0*/  ISETP.GE.OR P0, PT, R14, R19, P0 ;  /* 0x000000130e00720c */ /* 0x000fda0000706670 */
[----:B------:R-:W-:Y:S05]  /*16e0*/  @P0 BRA `(.L_x_36) ;  /* 0x00000000003c0947 */ /* 0x000fea0003800000 */
[----:B---34-:R-:W2:Y:S01]  /*16f0*/  LDL.64 R12, [R20+0x10] ;  /* 0x00001000140c7983 */ /* 0x018ea20000100a00 */
[----:B------:R-:W1:Y:S01]  /*1700*/  LDCU.64 UR10, c[0x0][0x388] ;  /* 0x00007100ff0a77ac */ /* 0x000e620008000a00 */
[----:B------:R-:W-:Y:S02]  /*1710*/  IMAD R22, R14, R22, RZ ;  /* 0x000000160e167224 */ /* 0x000fe400078e02ff */
[----:B------:R-:W-:-:S03]  /*1720*/  IMAD R26, R15, 0x40, R26 ;  /* 0x000000400f1a7824 */ /* 0x000fc600078e021a */
        /* <DEDUP_REMOVED lines=11> */
.L_x_36:
[----:B------:R-:W-:-:S13]  /*17e0*/  ISETP.GE.AND P0, PT, R14, R19, PT ;  /* 0x000000130e00720c */ /* 0x000fda0003f06270 */
[----:B------:R-:W-:Y:S05]  /*17f0*/  @!P0 BRA `(.L_x_38) ;  /* 0x0000000000308947 */ /* 0x000fea0003800000 */
[----:B---34-:R-:W2:Y:S01]  /*1800*/  LDL.64 R12, [R20+0x10] ;  /* 0x00001000140c7983 */ /* 0x018ea20000100a00 */
        /* <DEDUP_REMOVED lines=11> */
.L_x_38:
[-C--:B------:R-:W-:Y:S01]  /*18c0*/  ISETP.GE.AND P0, PT, R23, R22.reuse, PT ;  /* 0x000000161700720c */ /* 0x080fe20003f06270 */
[----:B------:R-:W-:Y:S01]  /*18d0*/  IMAD R14, R14, R22, RZ ;  /* 0x000000160e0e7224 */ /* 0x000fe200078e02ff */
[----:B------:R-:W1:Y:S01]  /*18e0*/  LDCU.64 UR10, c[0x0][0x388] ;  /* 0x00007100ff0a77ac */ /* 0x000e620008000a00 */
[----:B------:R-:W-:-:S10]  /*18f0*/  IMAD R15, R15, 0x40, R26 ;  /* 0x000000400f0f7824 */ /* 0x000fd400078e021a */
[----:B---34-:R-:W2:Y:S01]  /*1900*/  @!P0 LDC.64 R12, c[0x0][0x388] ;  /* 0x0000e200ff0c8b82 */ /* 0x018ea20000000a00 */
[----:B------:R-:W-:-:S04]  /*1910*/  @!P0 IMAD.IADD R27, R23, 0x1, R14 ;  /* 0x00000001171b8824 */ /* 0x000fc800078e020e */
[----:B--2---:R-:W-:Y:S02]  /*1920*/  @!P0 IMAD.WIDE R26, R27, 0x2, R12 ;  /* 0x000000021b1a8825 */ /* 0x004fe400078e020c */
[----:B------:R-:W2:Y:S04]  /*1930*/  LDL.64 R12, [R20+0x10] ;  /* 0x00001000140c7983 */ /* 0x000ea80000100a00 */
[----:B------:R-:W3:Y:S01]  /*1940*/  @!P0 LDG.E.U16 R29, desc[UR6][R26.64] ;  /* 0x000000061a1d8981 */ /* 0x000ee2000c1e1500 */
[----:B------:R-:W-:Y:S01]  /*1950*/  BSSY.RECONVERGENT B2, `(.L_x_39) ;  /* 0x000000d000027945 */ /* 0x000fe20003800200 */
[----:B--2---:R-:W-:Y:S01]  /*1960*/  IMAD.WIDE.U32 R12, R15, 0x2, R12 ;  /* 0x000000020f0c7825 */ /* 0x004fe200078e000c */
[----:B------:R-:W-:-:S03]  /*1970*/  @P0 PRMT R29, RZ, 0x7610, R29 ;  /* 0x00007610ff1d0816 */ /* 0x000fc6000000001d */
[----:B------:R-:W-:Y:S02]  /*1980*/  VIADD R15, R23, 0x1 ;  /* 0x00000001170f7836 */ /* 0x000fe40000000000 */
[----:B---3--:R2:W-:Y:S03]  /*1990*/  ST.E.U16 desc[UR6][R12.64], R29 ;  /* 0x0000001d0c007985 */ /* 0x0085e6000c101506 */
[----:B------:R-:W-:Y:S02]  /*19a0*/  ISETP.GE.AND P0, PT, R15, R22, PT ;  /* 0x000000160f00720c */ /* 0x000fe40003f06270 */
[----:B------:R-:W-:-:S04]  /*19b0*/  IADD3 R15, P2, PT, R23, R14, RZ ;  /* 0x0000000e170f7210 */ /* 0x000fc80007f5e0ff */
[----:B------:R-:W-:Y:S02]  /*19c0*/  LEA.HI.X.SX32 R28, R14, RZ, 0x1, P2 ;  /* 0x000000ff0e1c7211 */ /* 0x000fe400010f0eff */
[----:B-1----:R-:W-:-:S04]  /*19d0*/  LEA R14, P2, R15, UR10, 0x1 ;  /* 0x0000000a0f0e7c11 */ /* 0x002fc8000f8408ff */
[----:B------:R-:W-:Y:S02]  /*19e0*/  LEA.HI.X R15, R15, UR11, R28, 0x1, P2 ;  /* 0x0000000b0f0f7c11 */ /* 0x000fe400090f0c1c */
[----:B------:R-:W-:Y:S01]  /*19f0*/  @P0 PRMT R27, RZ, 0x7610, R27 ;  /* 0x00007610ff1b0816 */ /* 0x000fe2000000001b */
[----:B--2---:R-:W-:Y:S06]  /*1a00*/  @P0 BRA `(.L_x_40) ;  /* 0x0000000000040947 */ /* 0x004fec0003800000 */
[----:B------:R1:W5:Y:S02]  /*1a10*/  LDG.E.U16 R27, desc[UR6][R14.64+0x2] ;  /* 0x000002060e1b7981 */ /* 0x000364000c1e1500 */
.L_x_40:
[----:B------:R-:W-:Y:S05]  /*1a20*/  BSYNC.RECONVERGENT B2 ;  /* 0x0000000000027941 */ /* 0x000fea0003800200 */
.L_x_39:
[----:B-----5:R2:W-:Y:S01]  /*1a30*/  ST.E.U16 desc[UR6][R12.64+0x2], R27 ;  /* 0x0000021b0c007985 */ /* 0x0205e2000c101506 */
[----:B------:R-:W-:Y:S01]  /*1a40*/  VIADD R29, R23, 0x2 ;  /* 0x00000002171d7836 */ /* 0x000fe20000000000 */
[----:B------:R-:W-:Y:S04]  /*1a50*/  BSSY.RECONVERGENT B2, `(.L_x_41) ;  /* 0x0000005000027945 */ /* 0x000fe80003800200 */
[----:B------:R-:W-:-:S13]  /*1a60*/  ISETP.GE.AND P0, PT, R29, R22, PT ;  /* 0x000000161d00720c */ /* 0x000fda0003f06270 */
[----:B------:R-:W-:Y:S01]  /*1a70*/  @P0 PRMT R29, RZ, 0x7610, R29 ;  /* 0x00007610ff1d0816 */ /* 0x000fe2000000001d */
[----:B--2---:R-:W-:Y:S06]  /*1a80*/  @P0 BRA `(.L_x_42) ;  /* 0x0000000000040947 */ /* 0x004fec0003800000 */
[----:B------:R2:W5:Y:S02]  /*1a90*/  LDG.E.U16 R29, desc[UR6][R14.64+0x4] ;  /* 0x000004060e1d7981 */ /* 0x000564000c1e1500 */
.L_x_42:
[----:B------:R-:W-:Y:S05]  /*1aa0*/  BSYNC.RECONVERGENT B2 ;  /* 0x0000000000027941 */ /* 0x000fea0003800200 */
.L_x_41:
[----:B-----5:R3:W-:Y:S01]  /*1ab0*/  ST.E.U16 desc[UR6][R12.64+0x4], R29 ;  /* 0x0000041d0c007985 */ /* 0x0207e2000c101506 */
[----:B------:R-:W-:Y:S01]  /*1ac0*/  VIADD R27, R23, 0x3 ;  /* 0x00000003171b7836 */ /* 0x000fe20000000000 */
[----:B------:R-:W-:Y:S04]  /*1ad0*/  BSSY.RECONVERGENT B2, `(.L_x_43) ;  /* 0x0000005000027945 */ /* 0x000fe80003800200 */
[----:B------:R-:W-:-:S13]  /*1ae0*/  ISETP.GE.AND P0, PT, R27, R22, PT ;  /* 0x000000161b00720c */ /* 0x000fda0003f06270 */
[----:B------:R-:W-:Y:S01]  /*1af0*/  @P0 PRMT R27, RZ, 0x7610, R27 ;  /* 0x00007610ff1b0816 */ /* 0x000fe2000000001b */
[----:B---3--:R-:W-:Y:S06]  /*1b00*/  @P0 BRA `(.L_x_44) ;  /* 0x0000000000040947 */ /* 0x008fec0003800000 */
[----:B------:R3:W5:Y:S02]  /*1b10*/  LDG.E.U16 R27, desc[UR6][R14.64+0x6] ;  /* 0x000006060e1b7981 */ /* 0x000764000c1e1500 */
.L_x_44:
[----:B------:R-:W-:Y:S05]  /*1b20*/  BSYNC.RECONVERGENT B2 ;  /* 0x0000000000027941 */ /* 0x000fea0003800200 */
.L_x_43:
[----:B-----5:R4:W-:Y:S01]  /*1b30*/  ST.E.U16 desc[UR6][R12.64+0x6], R27 ;  /* 0x0000061b0c007985 */ /* 0x0209e2000c101506 */
[----:B------:R-:W-:Y:S01]  /*1b40*/  VIADD R29, R23, 0x4 ;  /* 0x00000004171d7836 */ /* 0x000fe20000000000 */
[----:B------:R-:W-:Y:S01]  /*1b50*/  BSSY.RECONVERGENT B2, `(.L_x_45) ;  /* 0x0000006000027945 */ /* 0x000fe20003800200 */
[----:B------:R-:W-:-:S03]  /*1b60*/  ISETP.GE.AND P3, PT, R25, R22, PT ;  /* 0x000000161900720c */ /* 0x000fc60003f66270 */
[----:B------:R-:W-:-:S13]  /*1b70*/  ISETP.GE.AND P0, PT, R29, R22, PT ;  /* 0x000000161d00720c */ /* 0x000fda0003f06270 */
[----:B------:R-:W-:Y:S01]  /*1b80*/  @P0 PRMT R25, RZ, 0x7610, R25 ;  /* 0x00007610ff190816 */ /* 0x000fe20000000019 */
[----:B----4-:R-:W-:Y:S06]  /*1b90*/  @P0 BRA `(.L_x_46) ;  /* 0x0000000000040947 */ /* 0x010fec0003800000 */
[----:B------:R4:W5:Y:S02]  /*1ba0*/  LDG.E.U16 R25, desc[UR6][R14.64+0x8] ;  /* 0x000008060e197981 */ /* 0x000964000c1e1500 */
.L_x_46:
[----:B------:R-:W-:Y:S05]  /*1bb0*/  BSYNC.RECONVERGENT B2 ;  /* 0x0000000000027941 */ /* 0x000fea0003800200 */
.L_x_45:
[----:B-----5:R1:W-:Y:S01]  /*1bc0*/  ST.E.U16 desc[UR6][R12.64+0x8], R25 ;  /* 0x000008190c007985 */ /* 0x0203e2000c101506 */
[C---:B------:R-:W-:Y:S01]  /*1bd0*/  VIADD R27, R23.reuse, 0x5 ;  /* 0x00000005171b7836 */ /* 0x040fe20000000000 */
[----:B------:R-:W-:Y:S01]  /*1be0*/  BSSY.RECONVERGENT B2, `(.L_x_47) ;  /* 0x0000008000027945 */ /* 0x000fe20003800200 */
[----:B------:R-:W-:-:S03]  /*1bf0*/  VIADD R23, R23, 0x6 ;  /* 0x0000000617177836 */ /* 0x000fc60000000000 */
[-C--:B------:R-:W-:Y:S02]  /*1c00*/  ISETP.GE.AND P0, PT, R27, R22.reuse, PT ;  /* 0x000000161b00720c */ /* 0x080fe40003f06270 */
[----:B------:R-:W-:Y:S02]  /*1c10*/  ISETP.GE.AND P2, PT, R23, R22, PT ;  /* 0x000000161700720c */ /* 0x000fe40003f46270 */
[----:B------:R-:W-:-:S09]  /*1c20*/  @P3 PRMT R27, RZ, 0x7610, R27 ;  /* 0x00007610ff1b3816 */ /* 0x000fd2000000001b */
[----:B------:R-:W-:Y:S01]  /*1c30*/  @P0 PRMT R23, RZ, 0x7610, R23 ;  /* 0x00007610ff170816 */ /* 0x000fe20000000017 */
[----:B-1----:R-:W-:Y:S06]  /*1c40*/  @P0 BRA `(.L_x_48) ;  /* 0x0000000000040947 */ /* 0x002fec0003800000 */
[----:B------:R1:W5:Y:S02]  /*1c50*/  LDG.E.U16 R23, desc[UR6][R14.64+0xa] ;  /* 0x00000a060e177981 */ /* 0x000364000c1e1500 */
.L_x_48:
[----:B------:R-:W-:Y:S05]  /*1c60*/  BSYNC.RECONVERGENT B2 ;  /* 0x0000000000027941 */ /* 0x000fea0003800200 */
.L_x_47:
[----:B-----5:R1:W-:Y:S01]  /*1c70*/  ST.E.U16 desc[UR6][R12.64+0xa], R23 ;  /* 0x00000a170c007985 */ /* 0x0203e2000c101506 */
[----:B------:R-:W-:Y:S01]  /*1c80*/  BSSY.RECONVERGENT B2, `(.L_x_49) ;  /* 0x0000004000027945 */ /* 0x000fe20003800200 */
[----:B------:R-:W-:-:S03]  /*1c90*/  @P2 PRMT R25, RZ, 0x7610, R25 ;  /* 0x00007610ff192816 */ /* 0x000fc60000000019 */
[----:B------:R-:W-:Y:S05]  /*1ca0*/  @P2 BRA `(.L_x_50) ;  /* 0x0000000000042947 */ /* 0x000fea0003800000 */
[----:B------:R1:W5:Y:S02]  /*1cb0*/  LDG.E.U16 R25, desc[UR6][R14.64+0xc] ;  /* 0x00000c060e197981 */ /* 0x000364000c1e1500 */
.L_x_50:
[----:B------:R-:W-:Y:S05]  /*1cc0*/  BSYNC.RECONVERGENT B2 ;  /* 0x0000000000027941 */ /* 0x000fea0003800200 */
.L_x_49:
[----:B-----5:R1:W-:Y:S01]  /*1cd0*/  ST.E.U16 desc[UR6][R12.64+0xc], R25 ;  /* 0x00000c190c007985 */ /* 0x0203e2000c101506 */
[----:B------:R-:W-:Y:S04]  /*1ce0*/  BSSY.RECONVERGENT B2, `(.L_x_51) ;  /* 0x0000003000027945 */ /* 0x000fe80003800200 */
[----:B------:R-:W-:Y:S05]  /*1cf0*/  @P3 BRA `(.L_x_52) ;  /* 0x0000000000043947 */ /* 0x000fea0003800000 */
[----:B------:R1:W5:Y:S02]  /*1d00*/  LDG.E.U16 R27, desc[UR6][R14.64+0xe] ;  /* 0x00000e060e1b7981 */ /* 0x000364000c1e1500 */
.L_x_52:
[----:B------:R-:W-:Y:S05]  /*1d10*/  BSYNC.RECONVERGENT B2 ;  /* 0x0000000000027941 */ /* 0x000fea0003800200 */
.L_x_51:
[----:B-----5:R1:W-:Y:S02]  /*1d20*/  ST.E.U16 desc[UR6][R12.64+0xe], R27 ;  /* 0x00000e1b0c007985 */ /* 0x0203e4000c101506 */
.L_x_37:
[----:B------:R-:W-:Y:S05]  /*1d30*/  BSYNC.RECONVERGENT B1 ;  /* 0x0000000000017941 */ /* 0x000fea0003800200 */
.L_x_35:
[----:B------:R-:W-:Y:S05]  /*1d40*/  @!P1 BRA `(.L_x_53) ;  /* 0xfffffff800289947 */ /* 0x000fea000383ffff */
.L_x_14:
[----:B-1----:R-:W-:Y:S05]  /*1d50*/  BSYNC.RECONVERGENT B0 ;  /* 0x0000000000007941 */ /* 0x002fea0003800200 */
.L_x_13:
[----:B------:R-:W0:Y:S02]  /*1d60*/  LDGDEPBAR ;  /* 0x00000000000079af */ /* 0x000e240000000000 */
.L_x_12:
[----:B------:R-:W-:-:S05]  /*1d70*/  IMAD R26, R24, 0x8, R3 ;  /* 0x00000008181a7824 */ /* 0x000fca00078e0203 */
[----:B------:R-:W5:Y:S04]  /*1d80*/  LDL.64 R22, [R26+0x10] ;  /* 0x000010001a167983 */ /* 0x000f680000100a00 */
[----:B--234-:R-:W2:Y:S01]  /*1d90*/  LDL.64 R14, [R26] ;  /* 0x000000001a0e7983 */ /* 0x01cea20000100a00 */
[----:B------:R-:W-:Y:S01]  /*1da0*/  SHF.R.U32.HI R12, RZ, 0x1, R17 ;  /* 0x00000001ff0c7819 */ /* 0x000fe20000011611 */
[----:B------:R-:W-:Y:S01]  /*1db0*/  IMAD.MOV.U32 R21, RZ, RZ, RZ ;  /* 0x000000ffff157224 */ /* 0x000fe200078e00ff */
[----:B------:R-:W3:Y:S02]  /*1dc0*/  S2R R25, SR_LANEID ;  /* 0x0000000000197919 */ /* 0x000ee40000000000 */
[----:B------:R-:W-:Y:S02]  /*1dd0*/  LOP3.LUT R13, R12, 0x30, RZ, 0xc0, !PT ;  /* 0x000000300c0d7812 */ /* 0x000fe400078ec0ff */
[----:B---3--:R-:W-:-:S02]  /*1de0*/  LOP3.LUT R20, R25, 0x3, RZ, 0xc0, !PT ;  /* 0x0000000319147812 */ /* 0x008fc400078ec0ff */
[----:B------:R-:W-:Y:S01]  /*1df0*/  SHF.R.U32.HI R25, RZ, 0x2, R25 ;  /* 0x00000002ff197819 */ /* 0x000fe20000011619 */
[----:B-----5:R-:W-:-:S04]  /*1e00*/  IMAD.WIDE.U32 R22, R13, 0x2, R22 ;  /* 0x000000020d167825 */ /* 0x020fc800078e0016 */
[----:B------:R-:W-:-:S03]  /*1e10*/  IMAD.WIDE.U32 R12, R25, 0x20, R20 ;  /* 0x00000020190c7825 */ /* 0x000fc600078e0014 */
[----:B------:R-:W-:-:S04]  /*1e20*/  LEA R28, P0, R12, R22, 0x2 ;  /* 0x000000160c1c7211 */ /* 0x000fc800078010ff */
[----:B------:R-:W-:Y:S01]  /*1e30*/  LEA.HI.X R29, R12, R23, R13, 0x2, P0 ;  /* 0x000000170c1d7211 */ /* 0x000fe200000f140d */
[----:B------:R-:W-:-:S04]  /*1e40*/  IMAD.WIDE.U32 R12, R25, 0x8, R20 ;  /* 0x00000008190c7825 */ /* 0x000fc800078e0014 */
[----:B------:R-:W3:Y:S01]  /*1e50*/  LD.E R20, desc[UR6][R28.64] ;  /* 0x000000061c147980 */ /* 0x000ee2000c101900 */
[----:B------:R-:W-:-:S03]  /*1e60*/  IMAD.SHL.U32 R25, R17, 0x2, RZ ;  /* 0x0000000211197824 */ /* 0x000fc600078e00ff */
[----:B------:R-:W4:Y:S04]  /*1e70*/  LD.E R21, desc[UR6][R28.64+0x400] ;  /* 0x000400061c157980 */ /* 0x000f28000c101900 */
[----:B------:R-:W5:Y:S04]  /*1e80*/  LD.E R22, desc[UR6][R28.64+0x10] ;  /* 0x000010061c167980 */ /* 0x000f68000c101900 */
[----:B------:R-:W5:Y:S01]  /*1e90*/  LD.E R23, desc[UR6][R28.64+0x410] ;  /* 0x000410061c177980 */ /* 0x000f62000c101900 */
[----:B------:R-:W-:-:S05]  /*1ea0*/  LOP3.LUT R25, R25, 0x700, RZ, 0xc0, !PT ;  /* 0x0000070019197812 */ /* 0x000fca00078ec0ff */
[----:B--2---:R-:W-:-:S03]  /*1eb0*/  IMAD.WIDE.U32 R14, R25, 0x2, R14 ;  /* 0x00000002190e7825 */ /* 0x004fc600078e000e */
[----:B------:R-:W-:-:S04]  /*1ec0*/  LEA R26, P0, R12, R14, 0x2 ;  /* 0x0000000e0c1a7211 */ /* 0x000fc800078010ff */
[----:B------:R-:W-:-:S05]  /*1ed0*/  LEA.HI.X R27, R12, R15, R13, 0x2, P0 ;  /* 0x0000000f0c1b7211 */ /* 0x000fca00000f140d */
[----:B------:R-:W2:Y:S04]  /*1ee0*/  LD.E R12, desc[UR6][R26.64] ;  /* 0x000000061a0c7980 */ /* 0x000ea8000c101900 */
[----:B------:R-:W2:Y:S04]  /*1ef0*/  LD.E R13, desc[UR6][R26.64+0x100] ;  /* 0x000100061a0d7980 */ /* 0x000ea8000c101900 */
[----:B------:R-:W2:Y:S04]  /*1f00*/  LD.E R14, desc[UR6][R26.64+0x10] ;  /* 0x000010061a0e7980 */ /* 0x000ea8000c101900 */
[----:B------:R-:W2:Y:S01]  /*1f10*/  LD.E R15, desc[UR6][R26.64+0x110] ;  /* 0x000110061a0f7980 */ /* 0x000ea2000c101900 */
[----:B------:R-:W-:Y:S05]  /*1f20*/  WARPSYNC.ALL ;  /* 0x0000000000007948 */ /* 0x000fea0003800000 */
[----:B------:R-:W-:Y:S01]  /*1f30*/  VIADD R18, R18, 0x10 ;  /* 0x0000001012127836 */ /* 0x000fe20000000000 */
[----:B------:R-:W-:Y:S04]  /*1f40*/  BSSY.RECONVERGENT B0, `(.L_x_54) ;  /* 0x000000e000007945 */ /* 0x000fe80003800200 */
[----:B------:R-:W-:Y:S01]  /*1f50*/  ISETP.GE.AND P0, PT, R18, R19, PT ;  /* 0x000000131200720c */ /* 0x000fe20003f06270 */
[----:B---3--:R-:W-:Y:S04]  /*1f60*/  MOVM.16.MT88 R20, R20 ;  /* 0x000000001414723a */ /* 0x008fe80000000000 */
[----:B----4-:R-:W2:Y:S04]  /*1f70*/  MOVM.16.MT88 R21, R21 ;  /* 0x000000001515723a */ /* 0x010ea80000000000 */
[----:B-----5:R-:W-:Y:S04]  /*1f80*/  MOVM.16.MT88 R22, R22 ;  /* 0x000000001616723a */ /* 0x020fe80000000000 */
[----:B------:R-:W3:Y:S01]  /*1f90*/  MOVM.16.MT88 R23, R23 ;  /* 0x000000001717723a */ /* 0x000ee20000000000 */
[C---:B--2---:R-:W-:Y:S08]  /*1fa0*/  HMMA.16816.F32 R8, R12.reuse, R20, R8 ;  /* 0x000000140c08723c */ /* 0x044ff00000001808 */
[----:B---3--:R-:W-:Y:S01]  /*1fb0*/  HMMA.16816.F32 R4, R12, R22, R4 ;  /* 0x000000160c04723c */ /* 0x008fe20000001804 */
[----:B------:R-:W-:-:S04]  /*1fc0*/  NOP ;  /* 0x0000000000007918 */ /* 0x000fc80000000000 */
[----:B------:R-:W-:-:S15]  /*1fd0*/  @P0 BRA `(.L_x_55) ;  /* 0x0000000000100947 */ /* 0x000fde0003800000 */
[----:B------:R-:W-:-:S04]  /*1fe0*/  DEPBAR.LE SB0, 0x0 ;  /* 0x000080000000791a */ /* 0x000fc80000000000 */
[----:B------:R-:W-:Y:S02]  /*1ff0*/  LOP3.LUT R24, R24, 0x1, RZ, 0x3c, !PT ;  /* 0x0000000118187812 */ /* 0x000fe400078e3cff */
[----:B------:R-:W-:Y:S01]  /*2000*/  LOP3.LUT R16, R16, 0x1, RZ, 0x3c, !PT ;  /* 0x0000000110107812 */ /* 0x000fe200078e3cff */
[----:B------:R-:W-:Y:S06]  /*2010*/  BAR.SYNC.DEFER_BLOCKING 0x0 ;  /* 0x0000000000007b1d */ /* 0x000fec0000010000 */
.L_x_55:
[----:B-1----:R-:W-:Y:S05]  /*2020*/  BSYNC.RECONVERGENT B0 ;  /* 0x0000000000007941 */ /* 0x002fea0003800200 */
.L_x_54:
[----:B------:R-:W-:-:S13]  /*2030*/  ISETP.GE.AND P0, PT, R18, R19, PT ;  /* 0x000000131200720c */ /* 0x000fda0003f06270 */
[----:B------:R-:W-:Y:S05]  /*2040*/  @!P0 BRA `(.L_x_56) ;  /* 0xffffffec00448947 */ /* 0x000fea000383ffff */
.L_x_11:
[----:B------:R-:W1:Y:S01]  /*2050*/  I2F.U32.RP R14, R2 ;  /* 0x00000002000e7306 */ /* 0x000e620000209000 */
[----:B------:R-:W-:Y:S01]  /*2060*/  IMAD.IADD R3, R17, 0x1, R2 ;  /* 0x0000000111037824 */ /* 0x000fe200078e0202 */
[----:B------:R-:W-:Y:S01]  /*2070*/  ISETP.NE.U32.AND P2, PT, R2, RZ, PT ;  /* 0x000000ff0200720c */ /* 0x000fe20003f45070 */
[----:B------:R-:W-:Y:S05]  /*2080*/  WARPSYNC.ALL ;  /* 0x0000000000007948 */ /* 0x000fea0003800000 */
[----:B------:R-:W-:Y:S01]  /*2090*/  LOP3.LUT R3, R3, 0xfff, RZ, 0x3c, !PT ;  /* 0x00000fff03037812 */ /* 0x000fe200078e3cff */
[----:B------:R-:W-:Y:S01]  /*20a0*/  BSSY.RECONVERGENT B0, `(.L_x_57) ;  /* 0x000003f000007945 */ /* 0x000fe20003800200 */
[----:B-1----:R-:W1:Y:S02]  /*20b0*/  MUFU.RCP R14, R14 ;  /* 0x0000000e000e7308 */ /* 0x002e640000001000 */
[----:B-1----:R-:W-:-:S02]  /*20c0*/  VIADD R12, R14, 0xffffffe ;  /* 0x0ffffffe0e0c7836 */ /* 0x002fc40000000000 */
[----:B------:R-:W1:Y:S04]  /*20d0*/  S2R R14, SR_CgaCtaId ;  /* 0x00000000000e7919 */ /* 0x000e680000008800 */
[----:B------:R2:W3:Y:S02]  /*20e0*/  F2I.FTZ.U32.TRUNC.NTZ R13, R12 ;  /* 0x0000000c000d7305 */ /* 0x0004e4000021f000 */
[----:B--2---:R-:W-:Y:S02]  /*20f0*/  IMAD.MOV.U32 R12, RZ, RZ, RZ ;  /* 0x000000ffff0c7224 */ /* 0x004fe400078e00ff */
[----:B---3--:R-:W-:-:S04]  /*2100*/  IMAD.MOV R15, RZ, RZ, -R13 ;  /* 0x000000ffff0f7224 */ /* 0x008fc800078e0a0d */
[----:B------:R-:W-:-:S04]  /*2110*/  IMAD R15, R15, R2, RZ ;  /* 0x000000020f0f7224 */ /* 0x000fc800078e02ff */
[----:B------:R-:W-:Y:S01]  /*2120*/  IMAD.HI.U32 R16, R13, R15, R12 ;  /* 0x0000000f0d107227 */ /* 0x000fe200078e000c */
[----:B------:R-:W-:Y:S01]  /*2130*/  MOV R13, 0x400 ;  /* 0x00000400000d7802 */ /* 0x000fe20000000f00 */
[----:B------:R-:W2:Y:S04]  /*2140*/  S2R R15, SR_LANEID ;  /* 0x00000000000f7919 */ /* 0x000ea80000000000 */
[----:B------:R-:W-:-:S04]  /*2150*/  IMAD.HI.U32 R16, R16, R3, RZ ;  /* 0x0000000310107227 */ /* 0x000fc800078e00ff */
[----:B------:R-:W-:-:S04]  /*2160*/  IMAD.MOV R12, RZ, RZ, -R16 ;  /* 0x000000ffff0c7224 */ /* 0x000fc800078e0a10 */
[----:B------:R-:W-:Y:S02]  /*2170*/  IMAD R3, R2, R12, R3 ;  /* 0x0000000c02037224 */ /* 0x000fe400078e0203 */
[----:B------:R-:W-:-:S03]  /*2180*/  IMAD.SHL.U32 R12, R17, 0x20, RZ ;  /* 0x00000020110c7824 */ /* 0x000fc600078e00ff */
[----:B------:R-:W-:Y:S02]  /*2190*/  ISETP.GE.U32.AND P0, PT, R3, R2, PT ;  /* 0x000000020300720c */ /* 0x000fe40003f06070 */
[----:B------:R-:W-:-:S11]  /*21a0*/  LOP3.LUT R12, R12, 0x7000, RZ, 0xc0, !PT ;  /* 0x000070000c0c7812 */ /* 0x000fd600078ec0ff */
[----:B------:R-:W-:Y:S02]  /*21b0*/  @P0 IMAD.IADD R3, R3, 0x1, -R2 ;  /* 0x0000000103030824 */ /* 0x000fe400078e0a02 */
[----:B------:R-:W-:-:S03]  /*21c0*/  @P0 VIADD R16, R16, 0x1 ;  /* 0x0000000110100836 */ /* 0x000fc60000000000 */
[----:B------:R-:W-:Y:S02]  /*21d0*/  ISETP.GE.U32.AND P1, PT, R3, R2, PT ;  /* 0x000000020300720c */ /* 0x000fe40003f26070 */
[----:B-1----:R-:W-:Y:S01]  /*21e0*/  LEA R3, R14, R13, 0x18 ;  /* 0x0000000d0e037211 */ /* 0x002fe200078ec0ff */
[----:B------:R-:W-:Y:S01]  /*21f0*/  IMAD.SHL.U32 R13, R17, 0x2, RZ ;  /* 0x00000002110d7824 */ /* 0x000fe200078e00ff */
[----:B--2---:R-:W-:Y:S02]  /*2200*/  SHF.R.U32.HI R14, RZ, 0x2, R15 ;  /* 0x00000002ff0e7819 */ /* 0x004fe4000001160f */
[----:B------:R-:W-:Y:S02]  /*2210*/  LOP3.LUT R15, R15, 0x3, RZ, 0xc0, !PT ;  /* 0x000000030f0f7812 */ /* 0x000fe400078ec0ff */
[----:B------:R-:W-:-:S03]  /*2220*/  LOP3.LUT R12, R12, 0xc0, R13, 0xf8, !PT ;  /* 0x000000c00c0c7812 */ /* 0x000fc600078ef80d */
[----:B------:R-:W-:Y:S01]  /*2230*/  IMAD R13, R14, 0x20, R15 ;  /* 0x000000200e0d7824 */ /* 0x000fe200078e020f */
[----:B------:R-:W-:Y:S01]  /*2240*/  IADD3 R12, PT, PT, R3, 0x2000, R12 ;  /* 0x00002000030c7810 */ /* 0x000fe20007ffe00c */
[----:B------:R-:W-:Y:S01]  /*2250*/  @P1 VIADD R16, R16, 0x1 ;  /* 0x0000000110101836 */ /* 0x000fe20000000000 */
[----:B------:R-:W-:-:S03]  /*2260*/  @!P2 LOP3.LUT R16, RZ, R2, RZ, 0x33, !PT ;  /* 0x00000002ff10a212 */ /* 0x000fc600078e33ff */
[----:B------:R-:W-:Y:S01]  /*2270*/  IMAD.U32 R13, R13, 0x8, R12 ;  /* 0x000000080d0d7824 */ /* 0x000fe200078e000c */
[----:B------:R-:W-:-:S04]  /*2280*/  LOP3.LUT R12, R16, 0x3, RZ, 0xc0, !PT ;  /* 0x00000003100c7812 */ /* 0x000fc800078ec0ff */
[----:B------:R-:W-:Y:S01]  /*2290*/  ISETP.NE.AND P0, PT, R12, 0x2, PT ;  /* 0x000000020c00780c */ /* 0x000fe20003f05270 */
[----:B------:R1:W-:Y:S04]  /*22a0*/  STS.64 [R13], R8 ;  /* 0x000000080d007388 */ /* 0x0003e80000000a00 */
[----:B------:R1:W-:Y:S04]  /*22b0*/  STS.64 [R13+0x800], R10 ;  /* 0x0008000a0d007388 */ /* 0x0003e80000000a00 */
[----:B------:R1:W-:Y:S04]  /*22c0*/  STS.64 [R13+0x20], R4 ;  /* 0x000020040d007388 */ /* 0x0003e80000000a00 */
[----:B------:R1:W-:Y:S01]  /*22d0*/  STS.64 [R13+0x820], R6 ;  /* 0x000820060d007388 */ /* 0x0003e20000000a00 */
[----:B------:R-:W-:Y:S06]  /*22e0*/  BAR.SYNC.DEFER_BLOCKING 0x0 ;  /* 0x0000000000007b1d */ /* 0x000fec0000010000 */
[----:B------:R-:W-:Y:S05]  /*22f0*/  @!P0 BRA `(.L_x_58) ;  /* 0x0000000000648947 */ /* 0x000fea0003800000 */
[----:B-1----:R-:W-:-:S07]  /*2300*/  IMAD.MOV.U32 R7, RZ, RZ, RZ ;  /* 0x000000ffff077224 */ /* 0x002fce00078e00ff */
.L_x_59:
[C---:B------:R-:W-:Y:S02]  /*2310*/  LOP3.LUT R6, R17.reuse, 0x3f, RZ, 0xc0, !PT ;  /* 0x0000003f11067812 */ /* 0x040fe400078ec0ff */
[----:B------:R-:W-:-:S03]  /*2320*/  LEA.HI R8, R17, UR4, RZ, 0x1a ;  /* 0x0000000411087c11 */ /* 0x000fc6000f8fd0ff */
[----:B------:R-:W-:Y:S01]  /*2330*/  IMAD R9, R0, 0x40, R6 ;  /* 0x0000004000097824 */ /* 0x000fe200078e0206 */
[----:B------:R-:W-:-:S04]  /*2340*/  ISETP.GE.AND P0, PT, R8, UR12, PT ;  /* 0x0000000c08007c0c */ /* 0x000fc8000bf06270 */
[----:B------:R-:W-:-:S13]  /*2350*/  ISETP.GE.OR P0, PT, R9, UR13, P0 ;  /* 0x0000000d09007c0c */ /* 0x000fda0008706670 */
[----:B------:R-:W1:Y:S01]  /*2360*/  @!P0 LDC.64 R4, c[0x0][0x390] ;  /* 0x0000e400ff048b82 */ /* 0x000e620000000a00 */
[----:B------:R-:W-:-:S07]  /*2370*/  @!P0 IMAD R9, R8, UR13, R9 ;  /* 0x0000000d08098c24 */ /* 0x000fce000f8e0209 */
[----:B------:R-:W2:Y:S01]  /*2380*/  @!P0 LDC R10, c[0x0][0x3a4] ;  /* 0x0000e900ff0a8b82 */ /* 0x000ea20000000800 */
[----:B-1----:R-:W-:Y:S01]  /*2390*/  @!P0 IMAD.WIDE R4, R9, 0x2, R4 ;  /* 0x0000000209048825 */ /* 0x002fe200078e0204 */
[----:B------:R-:W-:-:S06]  /*23a0*/  @!P0 LOP3.LUT R6, R6, 0xfc0, R17, 0xf8, !PT ;  /* 0x00000fc006068812 */ /* 0x000fcc00078ef811 */
[----:B------:R-:W1:Y:S01]  /*23b0*/  @!P0 LDC R9, c[0x0][0x3a8] ;  /* 0x0000ea00ff098b82 */ /* 0x000e620000000800 */
[----:B------:R-:W3:Y:S01]  /*23c0*/  @!P0 LDG.E.U16 R8, desc[UR6][R4.64] ;  /* 0x0000000604088981 */ /* 0x000ee2000c1e1500 */
[----:B------:R-:W-:Y:S02]  /*23d0*/  @!P0 IMAD R6, R6, 0x4, R3 ;  /* 0x0000000406068824 */ /* 0x000fe400078e0203 */
[----:B------:R-:W-:Y:S02]  /*23e0*/  VIADD R7, R7, 0x1 ;  /* 0x0000000107077836 */ /* 0x000fe40000000000 */
[----:B------:R-:W-:Y:S02]  /*23f0*/  IMAD.IADD R17, R2, 0x1, R17 ;  /* 0x0000000102117824 */ /* 0x000fe400078e0211 */
[----:B------:R-:W2:Y:S01]  /*2400*/  @!P0 LDS R6, [R6+0x2000] ;  /* 0x0020000006068984 */ /* 0x000ea20000000800 */
[----:B---3--:R-:W-:-:S05]  /*2410*/  @!P0 HADD2.F32 R8, -RZ, R8.H0_H0 ;  /* 0x20000008ff088230 */ /* 0x008fca0000004100 */
[----:B-1----:R-:W-:Y:S01]  /*2420*/  @!P0 FMUL R9, R8, R9 ;  /* 0x0000000908098220 */ /* 0x002fe20000400000 */
[----:B------:R-:W-:-:S03]  /*2430*/  LOP3.LUT R8, R12, R7, RZ, 0x3c, !PT ;  /* 0x000000070c087212 */ /* 0x000fc600078e3cff */
[----:B--2---:R-:W-:-:S05]  /*2440*/  @!P0 FFMA R9, R6, R10, R9 ;  /* 0x0000000a06098223 */ /* 0x004fca0000000009 */
[----:B------:R-:W-:-:S05]  /*2450*/  @!P0 F2FP.F16.F32.PACK_AB R9, RZ, R9 ;  /* 0x00000009ff09823e */ /* 0x000fca00000000ff */
[----:B------:R2:W-:Y:S01]  /*2460*/  @!P0 STG.E.U16 desc[UR6][R4.64], R9 ;  /* 0x0000000904008986 */ /* 0x0005e2000c101506 */
[----:B------:R-:W-:-:S13]  /*2470*/  ISETP.NE.AND P0, PT, R8, 0x2, PT ;  /* 0x000000020800780c */ /* 0x000fda0003f05270 */
[----:B--2---:R-:W-:Y:S05]  /*2480*/  @P0 BRA `(.L_x_59) ;  /* 0xfffffffc00a00947 */ /* 0x004fea000383ffff */
.L_x_58:
[----:B------:R-:W-:Y:S05]  /*2490*/  BSYNC.RECONVERGENT B0 ;  /* 0x0000000000007941 */ /* 0x000fea0003800200 */
.L_x_57:
[C-C-:B-1----:R-:W-:Y:S01]  /*24a0*/  IMAD R7, R2.reuse, 0x2, R17.reuse ;  /* 0x0000000202077824 */ /* 0x142fe200078e0211 */
[----:B------:R-:W1:Y:S01]  /*24b0*/  LDCU.64 UR8, c[0x0][0x398] ;  /* 0x00007300ff0877ac */ /* 0x000e620008000a00 */
[----:B------:R-:W-:Y:S02]  /*24c0*/  IMAD R9, R2, 0x3, R17 ;  /* 0x0000000302097824 */ /* 0x000fe400078e0211 */
[----:B------:R-:W-:-:S07]  /*24d0*/  IMAD.IADD R11, R17, 0x1, R2 ;  /* 0x00000001110b7824 */ /* 0x000fce00078e0202 */
.L_x_60:
[C---:B------:R-:W-:Y:S02]  /*24e0*/  LOP3.LUT R6, R17.reuse, 0x3f, RZ, 0xc0, !PT ;  /* 0x0000003f11067812 */ /* 0x040fe400078ec0ff */
[----:B------:R-:W-:-:S03]  /*24f0*/  LEA.HI R8, R17, UR4, RZ, 0x1a ;  /* 0x0000000411087c11 */ /* 0x000fc6000f8fd0ff */
[----:B--2---:R-:W-:Y:S01]  /*2500*/  IMAD R13, R0, 0x40, R6 ;  /* 0x00000040000d7824 */ /* 0x004fe200078e0206 */
[----:B-1----:R-:W-:-:S04]  /*2510*/  ISETP.GE.AND P0, PT, R8, UR8, PT ;  /* 0x0000000808007c0c */ /* 0x002fc8000bf06270 */
[----:B------:R-:W-:-:S13]  /*2520*/  ISETP.GE.OR P0, PT, R13, UR9, P0 ;  /* 0x000000090d007c0c */ /* 0x000fda0008706670 */
[----:B------:R-:W1:Y:S01]  /*2530*/  @!P0 LDC.64 R4, c[0x0][0x390] ;  /* 0x0000e400ff048b82 */ /* 0x000e620000000a00 */
[----:B------:R-:W-:Y:S01]  /*2540*/  @!P0 IMAD R13, R8, UR9, R13 ;  /* 0x00000009080d8c24 */ /* 0x000fe2000f8e020d */
[C---:B------:R-:W-:Y:S02]  /*2550*/  LOP3.LUT R10, R11.reuse, 0x3f, RZ, 0xc0, !PT ;  /* 0x0000003f0b0a7812 */ /* 0x040fe400078ec0ff */
[----:B------:R-:W-:-:S04]  /*2560*/  LEA.HI R19, R11, UR4, RZ, 0x1a ;  /* 0x000000040b137c11 */ /* 0x000fc8000f8fd0ff */
[----:B------:R-:W2:Y:S08]  /*2570*/  @!P0 LDC R15, c[0x0][0x3a8] ;  /* 0x0000ea00ff0f8b82 */ /* 0x000eb00000000800 */
[----:B------:R-:W3:Y:S01]  /*2580*/  @!P0 LDC R16, c[0x0][0x3a4] ;  /* 0x0000e900ff108b82 */ /* 0x000ee20000000800 */
[----:B-1----:R-:W-:-:S05]  /*2590*/  @!P0 IMAD.WIDE R4, R13, 0x2, R4 ;  /* 0x000000020d048825 */ /* 0x002fca00078e0204 */
[----:B------:R-:W4:Y:S01]  /*25a0*/  @!P0 LDG.E.U16 R8, desc[UR6][R4.64] ;  /* 0x0000000604088981 */ /* 0x000f22000c1e1500 */
[----:B------:R-:W-:Y:S01]  /*25b0*/  @!P0 LOP3.LUT R6, R6, 0xfc0, R17, 0xf8, !PT ;  /* 0x00000fc006068812 */ /* 0x000fe200078ef811 */
[----:B------:R-:W-:Y:S01]  /*25c0*/  IMAD R14, R0, 0x40, R10 ;  /* 0x00000040000e7824 */ /* 0x000fe200078e020a */
[----:B------:R-:W-:-:S03]  /*25d0*/  ISETP.GE.AND P1, PT, R19, UR8, PT ;  /* 0x0000000813007c0c */ /* 0x000fc6000bf26270 */
[----:B------:R-:W-:Y:S01]  /*25e0*/  @!P0 IMAD R6, R6, 0x4, R3 ;  /* 0x0000000406068824 */ /* 0x000fe200078e0203 */
[----:B------:R-:W-:-:S05]  /*25f0*/  ISETP.GE.OR P1, PT, R14, UR9, P1 ;  /* 0x000000090e007c0c */ /* 0x000fca0008f26670 */
[----:B------:R-:W3:Y:S08]  /*2600*/  @!P0 LDS R6, [R6+0x2000] ;  /* 0x0020000006068984 */ /* 0x000ef00000000800 */
[----:B------:R-:W1:Y:S01]  /*2610*/  @!P1 LDC.64 R12, c[0x0][0x390] ;  /* 0x0000e400ff0c9b82 */ /* 0x000e620000000a00 */
[----:B----4-:R-:W-:-:S05]  /*2620*/  @!P0 HADD2.F32 R8, -RZ, R8.H0_H0 ;  /* 0x20000008ff088230 */ /* 0x010fca0000004100 */
[----:B--2---:R-:W-:-:S04]  /*2630*/  @!P0 FMUL R15, R8, R15 ;  /* 0x0000000f080f8220 */ /* 0x004fc80000400000 */
[----:B---3--:R-:W-:Y:S01]  /*2640*/  @!P0 FFMA R6, R6, R16, R15 ;  /* 0x0000001006068223 */ /* 0x008fe2000000000f */
[----:B------:R-:W-:-:S04]  /*2650*/  @!P1 IMAD R15, R19, UR9, R14 ;  /* 0x00000009130f9c24 */ /* 0x000fc8000f8e020e */
[----:B------:R-:W-:Y:S01]  /*2660*/  @!P0 F2FP.F16.F32.PACK_AB R6, RZ, R6 ;  /* 0x00000006ff06823e */ /* 0x000fe200000000ff */
[----:B-1----:R-:W-:Y:S01]  /*2670*/  @!P1 IMAD.WIDE R12, R15, 0x2, R12 ;  /* 0x000000020f0c9825 */ /* 0x002fe200078e020c */
[----:B------:R-:W-:Y:S01]  /*2680*/  LEA.HI R19, R7, UR4, RZ, 0x1a ;  /* 0x0000000407137c11 */ /* 0x000fe2000f8fd0ff */
[----:B------:R-:W1:Y:S01]  /*2690*/  @!P1 LDC R15, c[0x0][0x3a8] ;  /* 0x0000ea00ff0f9b82 */ /* 0x000e620000000800 */
[----:B------:R-:W-:-:S05]  /*26a0*/  PRMT R16, R6, 0x7610, R16 ;  /* 0x0000761006107816 */ /* 0x000fca0000000010 */
[----:B------:R2:W-:Y:S04]  /*26b0*/  @!P0 STG.E.U16 desc[UR6][R4.64], R16 ;  /* 0x0000001004008986 */ /* 0x0005e8000c101506 */
[----:B------:R-:W3:Y:S01]  /*26c0*/  @!P1 LDG.E.U16 R8, desc[UR6][R12.64] ;  /* 0x000000060c089981 */ /* 0x000ee2000c1e1500 */
[----:B------:R-:W-:Y:S02]  /*26d0*/  @!P1 LOP3.LUT R6, R10, 0xfc0, R11, 0xf8, !PT ;  /* 0x00000fc00a069812 */ /* 0x000fe400078ef80b */
[----:B------:R-:W-:Y:S02]  /*26e0*/  LOP3.LUT R10, R7, 0x3f, RZ, 0xc0, !PT ;  /* 0x0000003f070a7812 */ /* 0x000fe400078ec0ff */
[----:B------:R-:W-:Y:S01]  /*26f0*/  ISETP.GE.AND P0, PT, R19, UR8, PT ;  /* 0x0000000813007c0c */ /* 0x000fe2000bf06270 */
[----:B------:R-:W-:-:S02]  /*2700*/  @!P1 IMAD R6, R6, 0x4, R3 ;  /* 0x0000000406069824 */ /* 0x000fc400078e0203 */
[----:B------:R-:W-:Y:S01]  /*2710*/  IMAD R14, R0, 0x40, R10 ;  /* 0x00000040000e7824 */ /* 0x000fe200078e020a */
[----:B--2---:R-:W2:Y:S03]  /*2720*/  @!P1 LDC R16, c[0x0][0x3a4] ;  /* 0x0000e900ff109b82 */ /* 0x004ea60000000800 */
[----:B------:R-:W2:Y:S01]  /*2730*/  @!P1 LDS R6, [R6+0x2000] ;  /* 0x0020000006069984 */ /* 0x000ea20000000800 */
[----:B------:R-:W-:-:S13]  /*2740*/  ISETP.GE.OR P0, PT, R14, UR9, P0 ;  /* 0x000000090e007c0c */ /* 0x000fda0008706670 */
[----:B------:R-:W4:Y:S01]  /*2750*/  @!P0 LDC.64 R4, c[0x0][0x390] ;  /* 0x0000e400ff048b82 */ /* 0x000f220000000a00 */
[----:B---3--:R-:W-:-:S05]  /*2760*/  @!P1 HADD2.F32 R8, -RZ, R8.H0_H0 ;  /* 0x20000008ff089230 */ /* 0x008fca0000004100 */
[----:B-1----:R-:W-:-:S04]  /*2770*/  @!P1 FMUL R15, R8, R15 ;  /* 0x0000000f080f9220 */ /* 0x002fc80000400000 */
[----:B--2---:R-:W-:Y:S01]  /*2780*/  @!P1 FFMA R6, R6, R16, R15 ;  /* 0x0000001006069223 */ /* 0x004fe2000000000f */
[----:B------:R-:W-:-:S04]  /*2790*/  @!P0 IMAD R15, R19, UR9, R14 ;  /* 0x00000009130f8c24 */ /* 0x000fc8000f8e020e */
[----:B------:R-:W-:Y:S01]  /*27a0*/  @!P1 F2FP.F16.F32.PACK_AB R6, RZ, R6 ;  /* 0x00000006ff06923e */ /* 0x000fe200000000ff */
[----:B----4-:R-:W-:Y:S01]  /*27b0*/  @!P0 IMAD.WIDE R4, R15, 0x2, R4 ;  /* 0x000000020f048825 */ /* 0x010fe200078e0204 */
        /* <DEDUP_REMOVED lines=19> */
[----:B----4-:R-:W-:Y:S02]  /*28f0*/  @!P1 IMAD.WIDE R12, R15, 0x2, R12 ;  /* 0x000000020f0c9825 */ /* 0x010fe400078e020c */
[----:B------:R-:W1:Y:S01]  /*2900*/  @!P1 LDC R15, c[0x0][0x3a8] ;  /* 0x0000ea00ff0f9b82 */ /* 0x000e620000000800 */
[----:B------:R-:W-:-:S05]  /*2910*/  PRMT R14, R6, 0x7610, R14 ;  /* 0x00007610060e7816 */ /* 0x000fca000000000e */
[----:B------:R-:W-:Y:S04]  /*2920*/  @!P0 STG.E.U16 desc[UR6][R4.64], R14 ;  /* 0x0000000e04008986 */ /* 0x000fe8000c101506 */
[----:B------:R-:W2:Y:S01]  /*2930*/  @!P1 LDG.E.U16 R8, desc[UR6][R12.64] ;  /* 0x000000060c089981 */ /* 0x000ea2000c1e1500 */
[----:B------:R-:W-:Y:S01]  /*2940*/  @!P1 LOP3.LUT R6, R10, 0xfc0, R9, 0xf8, !PT ;  /* 0x00000fc00a069812 */ /* 0x000fe200078ef809 */
[C---:B------:R-:W-:Y:S01]  /*2950*/  IMAD R7, R2.reuse, 0x4, R7 ;  /* 0x0000000402077824 */ /* 0x040fe200078e0207 */
[----:B------:R-:W3:Y:S01]  /*2960*/  @!P1 LDC R10, c[0x0][0x3a4] ;  /* 0x0000e900ff0a9b82 */ /* 0x000ee20000000800 */
[C-C-:B------:R-:W-:Y:S01]  /*2970*/  IADD3 R17, PT, PT, R2.reuse, R17, R2.reuse ;  /* 0x0000001102117210 */ /* 0x140fe20007ffe002 */
[----:B------:R-:W-:Y:S02]  /*2980*/  IMAD R9, R2, 0x4, R9 ;  /* 0x0000000402097824 */ /* 0x000fe400078e0209 */
[----:B------:R-:W-:Y:S01]  /*2990*/  @!P1 IMAD R6, R6, 0x4, R3 ;  /* 0x0000000406069824 */ /* 0x000fe200078e0203 */
[C---:B------:R-:W-:Y:S01]  /*29a0*/  IADD3 R17, PT, PT, R2.reuse, R17, R2 ;  /* 0x0000001102117210 */ /* 0x040fe20007ffe002 */
[----:B------:R-:W-:-:S03]  /*29b0*/  IMAD R11, R2, 0x4, R11 ;  /* 0x00000004020b7824 */ /* 0x000fc600078e020b */
[----:B------:R-:W-:Y:S01]  /*29c0*/  ISETP.GE.U32.AND P0, PT, R17, 0x1000, PT ;  /* 0x000010001100780c */ /* 0x000fe20003f06070 */
[----:B------:R-:W3:Y:S01]  /*29d0*/  @!P1 LDS R6, [R6+0x2000] ;  /* 0x0020000006069984 */ /* 0x000ee20000000800 */
[----:B--2---:R-:W-:-:S05]  /*29e0*/  @!P1 HADD2.F32 R8, -RZ, R8.H0_H0 ;  /* 0x20000008ff089230 */ /* 0x004fca0000004100 */
[----:B-1----:R-:W-:-:S04]  /*29f0*/  @!P1 FMUL R15, R8, R15 ;  /* 0x0000000f080f9220 */ /* 0x002fc80000400000 */
[----:B---3--:R-:W-:-:S05]  /*2a00*/  @!P1 FFMA R15, R6, R10, R15 ;  /* 0x0000000a060f9223 */ /* 0x008fca000000000f */
[----:B------:R-:W-:-:S05]  /*2a10*/  @!P1 F2FP.F16.F32.PACK_AB R15, RZ, R15 ;  /* 0x0000000fff0f923e */ /* 0x000fca00000000ff */
[----:B------:R2:W-:Y:S01]  /*2a20*/  @!P1 STG.E.U16 desc[UR6][R12.64], R15 ;  /* 0x0000000f0c009986 */ /* 0x0005e2000c101506 */
[----:B------:R-:W-:Y:S05]  /*2a30*/  @!P0 BRA `(.L_x_60) ;  /* 0xfffffff800a88947 */ /* 0x000fea000383ffff */
[----:B------:R-:W-:Y:S05]  /*2a40*/  EXIT ;  /* 0x000000000000794d */ /* 0x000fea0003800000 */
.L_x_61:
[----:B------:R-:W-:-:S00]  /*2a50*/  BRA `(.L_x_61) ;  /* 0xfffffffc00fc7947 */ /* 0x000fc0000383ffff */
[----:B------:R-:W-:-:S00]  /*2a60*/  NOP ;  /* 0x0000000000007918 */ /* 0x000fc00000000000 */
        /* <DEDUP_REMOVED lines=9> */
.L_x_62:


//--------------------- .nv.shared._Z10gemm_tc_dbPK6__halfS1_PS_iiiff --------------------------
	.section	.nv.shared._Z10gemm_tc_dbPK6__halfS1_PS_iiiff,"aw",@nobits
	.sectionflags	@""
	.align	16
	.zero		1024


//--------------------- .nv.shared.reserved.0     --------------------------
	.section	.nv.shared.reserved.0,"aw",@nobits
	.weak		__nv_reservedSMEM_offset_0_alias
	.size		__nv_reservedSMEM_offset_0_alias, 0, 64
	.other		__nv_reservedSMEM_offset_0_alias,@"STO_CUDA_RESERVED_SHARED STV_DEFAULT"
__nv_reservedSMEM_offset_0_alias:
	.zero		0
	.zero		64


//--------------------- .nv.constant0._Z10gemm_tc_dbPK6__halfS1_PS_iiiff --------------------------
	.section	.nv.constant0._Z10gemm_tc_dbPK6__halfS1_PS_iiiff,"a",@progbits
	.sectionflags	@""
	.align	4
.nv.constant0._Z10gemm_tc_dbPK6__halfS1_PS_iiiff:
	.zero		940


//--------------------- SYMBOLS --------------------------

	.type		.nv.reservedSmem.offset0,@object
	.size		.nv.reservedSmem.offset0,0x4
	.type		.nv.reservedSmem.cap,@object
	.size		.nv.reservedSmem.cap,0x4
